//
// Generated by NVIDIA NVVM Compiler
//
// Compiler Build ID: CL-36424714
// Cuda compilation tools, release 13.0, V13.0.88
// Based on NVVM 20.0.0
//

.version 9.0
.target sm_100
.address_size 64

	// .globl	_Z10joinMatrixPfS_S_ii

.visible .entry _Z10joinMatrixPfS_S_ii(
	.param .u64 .ptr .align 1 _Z10joinMatrixPfS_S_ii_param_0,
	.param .u64 .ptr .align 1 _Z10joinMatrixPfS_S_ii_param_1,
	.param .u64 .ptr .align 1 _Z10joinMatrixPfS_S_ii_param_2,
	.param .u32 _Z10joinMatrixPfS_S_ii_param_3,
	.param .u32 _Z10joinMatrixPfS_S_ii_param_4
)
{
	.reg .pred 	%p<19>;
	.reg .b32 	%r<83>;
	.reg .b32 	%f<59>;
	.reg .b64 	%rd<59>;

	ld.param.u64 	%rd13, [_Z10joinMatrixPfS_S_ii_param_0];
	ld.param.u64 	%rd14, [_Z10joinMatrixPfS_S_ii_param_1];
	ld.param.u64 	%rd15, [_Z10joinMatrixPfS_S_ii_param_2];
	ld.param.u32 	%r51, [_Z10joinMatrixPfS_S_ii_param_3];
	ld.param.u32 	%r52, [_Z10joinMatrixPfS_S_ii_param_4];
	cvta.to.global.u64 	%rd1, %rd13;
	cvta.to.global.u64 	%rd2, %rd15;
	cvta.to.global.u64 	%rd3, %rd14;
	mov.u32 	%r1, %tid.x;
	setp.ge.s32 	%p1, %r1, %r51;
	@%p1 bra 	$L__BB0_26;
	mul.lo.s32 	%r2, %r51, %r1;
	add.s32 	%r54, %r52, %r51;
	mul.lo.s32 	%r3, %r54, %r1;
	add.s32 	%r55, %r51, -1;
	and.b32  	%r4, %r51, 15;
	setp.lt.u32 	%p2, %r55, 15;
	mov.b32 	%r67, 0;
	@%p2 bra 	$L__BB0_4;
	and.b32  	%r67, %r51, -16;
	neg.s32 	%r75, %r67;
	add.s64 	%rd4, %rd1, 32;
	add.s64 	%rd5, %rd2, 32;
	mov.u32 	%r73, %r3;
	mov.u32 	%r74, %r2;
$L__BB0_3:
	.pragma "nounroll";
	mul.wide.s32 	%rd16, %r74, 4;
	add.s64 	%rd17, %rd4, %rd16;
	mul.wide.s32 	%rd18, %r73, 4;
	add.s64 	%rd19, %rd5, %rd18;
	ld.global.f32 	%f1, [%rd17+-32];
	st.global.f32 	[%rd19+-32], %f1;
	ld.global.f32 	%f2, [%rd17+-28];
	st.global.f32 	[%rd19+-28], %f2;
	ld.global.f32 	%f3, [%rd17+-24];
	st.global.f32 	[%rd19+-24], %f3;
	ld.global.f32 	%f4, [%rd17+-20];
	st.global.f32 	[%rd19+-20], %f4;
	ld.global.f32 	%f5, [%rd17+-16];
	st.global.f32 	[%rd19+-16], %f5;
	ld.global.f32 	%f6, [%rd17+-12];
	st.global.f32 	[%rd19+-12], %f6;
	ld.global.f32 	%f7, [%rd17+-8];
	st.global.f32 	[%rd19+-8], %f7;
	ld.global.f32 	%f8, [%rd17+-4];
	st.global.f32 	[%rd19+-4], %f8;
	ld.global.f32 	%f9, [%rd17];
	st.global.f32 	[%rd19], %f9;
	ld.global.f32 	%f10, [%rd17+4];
	st.global.f32 	[%rd19+4], %f10;
	ld.global.f32 	%f11, [%rd17+8];
	st.global.f32 	[%rd19+8], %f11;
	ld.global.f32 	%f12, [%rd17+12];
	st.global.f32 	[%rd19+12], %f12;
	ld.global.f32 	%f13, [%rd17+16];
	st.global.f32 	[%rd19+16], %f13;
	ld.global.f32 	%f14, [%rd17+20];
	st.global.f32 	[%rd19+20], %f14;
	ld.global.f32 	%f15, [%rd17+24];
	st.global.f32 	[%rd19+24], %f15;
	ld.global.f32 	%f16, [%rd17+28];
	st.global.f32 	[%rd19+28], %f16;
	add.s32 	%r75, %r75, 16;
	add.s32 	%r74, %r74, 16;
	add.s32 	%r73, %r73, 16;
	setp.eq.s32 	%p3, %r75, 0;
	@%p3 bra 	$L__BB0_4;
	bra.uni 	$L__BB0_3;
$L__BB0_4:
	setp.eq.s32 	%p4, %r4, 0;
	@%p4 bra 	$L__BB0_13;
	and.b32  	%r8, %r51, 7;
	setp.lt.u32 	%p5, %r4, 8;
	@%p5 bra 	$L__BB0_7;
	add.s32 	%r56, %r67, %r2;
	mul.wide.s32 	%rd20, %r56, 4;
	add.s64 	%rd21, %rd1, %rd20;
	ld.global.f32 	%f17, [%rd21];
	add.s32 	%r57, %r67, %r3;
	mul.wide.s32 	%rd22, %r57, 4;
	add.s64 	%rd23, %rd2, %rd22;
	st.global.f32 	[%rd23], %f17;
	ld.global.f32 	%f18, [%rd21+4];
	st.global.f32 	[%rd23+4], %f18;
	ld.global.f32 	%f19, [%rd21+8];
	st.global.f32 	[%rd23+8], %f19;
	ld.global.f32 	%f20, [%rd21+12];
	st.global.f32 	[%rd23+12], %f20;
	ld.global.f32 	%f21, [%rd21+16];
	st.global.f32 	[%rd23+16], %f21;
	ld.global.f32 	%f22, [%rd21+20];
	st.global.f32 	[%rd23+20], %f22;
	ld.global.f32 	%f23, [%rd21+24];
	st.global.f32 	[%rd23+24], %f23;
	ld.global.f32 	%f24, [%rd21+28];
	st.global.f32 	[%rd23+28], %f24;
	add.s32 	%r67, %r67, 8;
$L__BB0_7:
	setp.eq.s32 	%p6, %r8, 0;
	@%p6 bra 	$L__BB0_13;
	and.b32  	%r11, %r51, 3;
	setp.lt.u32 	%p7, %r8, 4;
	@%p7 bra 	$L__BB0_10;
	add.s32 	%r58, %r67, %r2;
	mul.wide.s32 	%rd24, %r58, 4;
	add.s64 	%rd25, %rd1, %rd24;
	ld.global.f32 	%f25, [%rd25];
	add.s32 	%r59, %r67, %r3;
	mul.wide.s32 	%rd26, %r59, 4;
	add.s64 	%rd27, %rd2, %rd26;
	st.global.f32 	[%rd27], %f25;
	ld.global.f32 	%f26, [%rd25+4];
	st.global.f32 	[%rd27+4], %f26;
	ld.global.f32 	%f27, [%rd25+8];
	st.global.f32 	[%rd27+8], %f27;
	ld.global.f32 	%f28, [%rd25+12];
	st.global.f32 	[%rd27+12], %f28;
	add.s32 	%r67, %r67, 4;
$L__BB0_10:
	setp.eq.s32 	%p8, %r11, 0;
	@%p8 bra 	$L__BB0_13;
	add.s32 	%r72, %r67, %r3;
	add.s32 	%r71, %r67, %r2;
	neg.s32 	%r70, %r11;
$L__BB0_12:
	.pragma "nounroll";
	mul.wide.s32 	%rd28, %r72, 4;
	add.s64 	%rd29, %rd2, %rd28;
	mul.wide.s32 	%rd30, %r71, 4;
	add.s64 	%rd31, %rd1, %rd30;
	ld.global.f32 	%f29, [%rd31];
	st.global.f32 	[%rd29], %f29;
	add.s32 	%r72, %r72, 1;
	add.s32 	%r71, %r71, 1;
	add.s32 	%r70, %r70, 1;
	setp.ne.s32 	%p9, %r70, 0;
	@%p9 bra 	$L__BB0_12;
$L__BB0_13:
	setp.lt.s32 	%p10, %r52, 1;
	@%p10 bra 	$L__BB0_26;
	mul.lo.s32 	%r23, %r52, %r1;
	add.s32 	%r24, %r3, %r51;
	and.b32  	%r25, %r52, 15;
	setp.lt.u32 	%p11, %r52, 16;
	mov.b32 	%r78, 0;
	@%p11 bra 	$L__BB0_17;
	and.b32  	%r78, %r52, 2147483632;
	neg.s32 	%r77, %r78;
	add.s64 	%rd6, %rd2, 32;
	mul.wide.u32 	%rd32, %r23, 4;
	add.s64 	%rd33, %rd32, %rd3;
	add.s64 	%rd57, %rd33, 32;
	mov.u32 	%r76, %r24;
$L__BB0_16:
	.pragma "nounroll";
	mul.wide.s32 	%rd34, %r76, 4;
	add.s64 	%rd35, %rd6, %rd34;
	ld.global.f32 	%f30, [%rd57+-32];
	st.global.f32 	[%rd35+-32], %f30;
	ld.global.f32 	%f31, [%rd57+-28];
	st.global.f32 	[%rd35+-28], %f31;
	ld.global.f32 	%f32, [%rd57+-24];
	st.global.f32 	[%rd35+-24], %f32;
	ld.global.f32 	%f33, [%rd57+-20];
	st.global.f32 	[%rd35+-20], %f33;
	ld.global.f32 	%f34, [%rd57+-16];
	st.global.f32 	[%rd35+-16], %f34;
	ld.global.f32 	%f35, [%rd57+-12];
	st.global.f32 	[%rd35+-12], %f35;
	ld.global.f32 	%f36, [%rd57+-8];
	st.global.f32 	[%rd35+-8], %f36;
	ld.global.f32 	%f37, [%rd57+-4];
	st.global.f32 	[%rd35+-4], %f37;
	ld.global.f32 	%f38, [%rd57];
	st.global.f32 	[%rd35], %f38;
	ld.global.f32 	%f39, [%rd57+4];
	st.global.f32 	[%rd35+4], %f39;
	ld.global.f32 	%f40, [%rd57+8];
	st.global.f32 	[%rd35+8], %f40;
	ld.global.f32 	%f41, [%rd57+12];
	st.global.f32 	[%rd35+12], %f41;
	ld.global.f32 	%f42, [%rd57+16];
	st.global.f32 	[%rd35+16], %f42;
	ld.global.f32 	%f43, [%rd57+20];
	st.global.f32 	[%rd35+20], %f43;
	ld.global.f32 	%f44, [%rd57+24];
	st.global.f32 	[%rd35+24], %f44;
	ld.global.f32 	%f45, [%rd57+28];
	st.global.f32 	[%rd35+28], %f45;
	add.s32 	%r77, %r77, 16;
	add.s32 	%r76, %r76, 16;
	add.s64 	%rd57, %rd57, 64;
	setp.ne.s32 	%p12, %r77, 0;
	@%p12 bra 	$L__BB0_16;
$L__BB0_17:
	setp.eq.s32 	%p13, %r25, 0;
	@%p13 bra 	$L__BB0_26;
	and.b32  	%r39, %r52, 7;
	setp.lt.u32 	%p14, %r25, 8;
	@%p14 bra 	$L__BB0_20;
	add.s32 	%r61, %r78, %r23;
	mul.wide.u32 	%rd36, %r61, 4;
	add.s64 	%rd37, %rd3, %rd36;
	ld.global.f32 	%f46, [%rd37];
	add.s32 	%r62, %r24, %r78;
	mul.wide.s32 	%rd38, %r62, 4;
	add.s64 	%rd39, %rd2, %rd38;
	st.global.f32 	[%rd39], %f46;
	cvt.u64.u32 	%rd40, %r23;
	cvt.u64.u32 	%rd41, %r78;
	add.s64 	%rd42, %rd41, %rd40;
	shl.b64 	%rd43, %rd42, 2;
	add.s64 	%rd44, %rd3, %rd43;
	ld.global.f32 	%f47, [%rd44+4];
	st.global.f32 	[%rd39+4], %f47;
	ld.global.f32 	%f48, [%rd44+8];
	st.global.f32 	[%rd39+8], %f48;
	ld.global.f32 	%f49, [%rd44+12];
	st.global.f32 	[%rd39+12], %f49;
	ld.global.f32 	%f50, [%rd44+16];
	st.global.f32 	[%rd39+16], %f50;
	ld.global.f32 	%f51, [%rd44+20];
	st.global.f32 	[%rd39+20], %f51;
	ld.global.f32 	%f52, [%rd44+24];
	st.global.f32 	[%rd39+24], %f52;
	ld.global.f32 	%f53, [%rd44+28];
	st.global.f32 	[%rd39+28], %f53;
	add.s32 	%r78, %r78, 8;
$L__BB0_20:
	setp.eq.s32 	%p15, %r39, 0;
	@%p15 bra 	$L__BB0_26;
	and.b32  	%r42, %r52, 3;
	setp.lt.u32 	%p16, %r39, 4;
	@%p16 bra 	$L__BB0_23;
	add.s32 	%r63, %r78, %r23;
	mul.wide.u32 	%rd45, %r63, 4;
	add.s64 	%rd46, %rd3, %rd45;
	ld.global.f32 	%f54, [%rd46];
	add.s32 	%r64, %r24, %r78;
	mul.wide.s32 	%rd47, %r64, 4;
	add.s64 	%rd48, %rd2, %rd47;
	st.global.f32 	[%rd48], %f54;
	cvt.u64.u32 	%rd49, %r23;
	cvt.u64.u32 	%rd50, %r78;
	add.s64 	%rd51, %rd50, %rd49;
	shl.b64 	%rd52, %rd51, 2;
	add.s64 	%rd53, %rd3, %rd52;
	ld.global.f32 	%f55, [%rd53+4];
	st.global.f32 	[%rd48+4], %f55;
	ld.global.f32 	%f56, [%rd53+8];
	st.global.f32 	[%rd48+8], %f56;
	ld.global.f32 	%f57, [%rd53+12];
	st.global.f32 	[%rd48+12], %f57;
	add.s32 	%r78, %r78, 4;
$L__BB0_23:
	setp.eq.s32 	%p17, %r42, 0;
	@%p17 bra 	$L__BB0_26;
	add.s32 	%r65, %r78, %r51;
	add.s32 	%r82, %r65, %r3;
	add.s32 	%r66, %r78, %r23;
	mul.wide.u32 	%rd54, %r66, 4;
	add.s64 	%rd58, %rd3, %rd54;
	neg.s32 	%r81, %r42;
$L__BB0_25:
	.pragma "nounroll";
	mul.wide.s32 	%rd55, %r82, 4;
	add.s64 	%rd56, %rd2, %rd55;
	ld.global.f32 	%f58, [%rd58];
	st.global.f32 	[%rd56], %f58;
	add.s32 	%r82, %r82, 1;
	add.s64 	%rd58, %rd58, 4;
	add.s32 	%r81, %r81, 1;
	setp.ne.s32 	%p18, %r81, 0;
	@%p18 bra 	$L__BB0_25;
$L__BB0_26:
	ret;

}
	// .globl	_Z9reduceRowPfifii
.visible .entry _Z9reduceRowPfifii(
	.param .u64 .ptr .align 1 _Z9reduceRowPfifii_param_0,
	.param .u32 _Z9reduceRowPfifii_param_1,
	.param .f32 _Z9reduceRowPfifii_param_2,
	.param .u32 _Z9reduceRowPfifii_param_3,
	.param .u32 _Z9reduceRowPfifii_param_4
)
{
	.reg .pred 	%p<2>;
	.reg .b32 	%r<7>;
	.reg .b32 	%f<4>;
	.reg .b64 	%rd<5>;

	ld.param.u64 	%rd1, [_Z9reduceRowPfifii_param_0];
	ld.param.u32 	%r3, [_Z9reduceRowPfifii_param_1];
	ld.param.f32 	%f1, [_Z9reduceRowPfifii_param_2];
	ld.param.u32 	%r4, [_Z9reduceRowPfifii_param_3];
	ld.param.u32 	%r5, [_Z9reduceRowPfifii_param_4];
	mov.u32 	%r1, %tid.x;
	add.s32 	%r2, %r5, %r4;
	setp.ge.s32 	%p1, %r1, %r2;
	@%p1 bra 	$L__BB1_2;
	cvta.to.global.u64 	%rd2, %rd1;
	mad.lo.s32 	%r6, %r2, %r3, %r1;
	mul.wide.s32 	%rd3, %r6, 4;
	add.s64 	%rd4, %rd2, %rd3;
	ld.global.f32 	%f2, [%rd4];
	div.rn.f32 	%f3, %f2, %f1;
	st.global.f32 	[%rd4], %f3;
$L__BB1_2:
	ret;

}
	// .globl	_Z12eliminateRowPfiiii
.visible .entry _Z12eliminateRowPfiiii(
	.param .u64 .ptr .align 1 _Z12eliminateRowPfiiii_param_0,
	.param .u32 _Z12eliminateRowPfiiii_param_1,
	.param .u32 _Z12eliminateRowPfiiii_param_2,
	.param .u32 _Z12eliminateRowPfiiii_param_3,
	.param .u32 _Z12eliminateRowPfiiii_param_4
)
{
	.reg .pred 	%p<13>;
	.reg .b32 	%r<36>;
	.reg .b32 	%f<62>;
	.reg .b64 	%rd<35>;

	ld.param.u64 	%rd6, [_Z12eliminateRowPfiiii_param_0];
	ld.param.u32 	%r18, [_Z12eliminateRowPfiiii_param_1];
	ld.param.u32 	%r19, [_Z12eliminateRowPfiiii_param_2];
	ld.param.u32 	%r20, [_Z12eliminateRowPfiiii_param_3];
	ld.param.u32 	%r21, [_Z12eliminateRowPfiiii_param_4];
	cvta.to.global.u64 	%rd1, %rd6;
	mov.u32 	%r1, %tid.x;
	setp.eq.s32 	%p1, %r1, %r18;
	setp.ge.s32 	%p2, %r1, %r19;
	or.pred  	%p3, %p1, %p2;
	@%p3 bra 	$L__BB2_13;
	add.s32 	%r2, %r20, %r19;
	mul.lo.s32 	%r3, %r2, %r1;
	add.s32 	%r22, %r3, %r21;
	mul.wide.s32 	%rd7, %r22, 4;
	add.s64 	%rd8, %rd1, %rd7;
	ld.global.f32 	%f1, [%rd8];
	setp.lt.s32 	%p4, %r2, 1;
	@%p4 bra 	$L__BB2_13;
	mul.lo.s32 	%r4, %r2, %r18;
	and.b32  	%r5, %r2, 7;
	setp.lt.u32 	%p5, %r2, 8;
	mov.b32 	%r34, 0;
	@%p5 bra 	$L__BB2_5;
	and.b32  	%r34, %r2, 2147483640;
	neg.s32 	%r32, %r34;
	add.s64 	%rd2, %rd1, 16;
	mul.wide.u32 	%rd9, %r3, 4;
	add.s64 	%rd34, %rd2, %rd9;
	mov.u32 	%r31, %r4;
$L__BB2_4:
	.pragma "nounroll";
	mul.wide.s32 	%rd10, %r31, 4;
	add.s64 	%rd11, %rd2, %rd10;
	ld.global.f32 	%f2, [%rd11+-16];
	mul.f32 	%f3, %f1, %f2;
	ld.global.f32 	%f4, [%rd34+-16];
	sub.f32 	%f5, %f4, %f3;
	st.global.f32 	[%rd34+-16], %f5;
	ld.global.f32 	%f6, [%rd11+-12];
	mul.f32 	%f7, %f1, %f6;
	ld.global.f32 	%f8, [%rd34+-12];
	sub.f32 	%f9, %f8, %f7;
	st.global.f32 	[%rd34+-12], %f9;
	ld.global.f32 	%f10, [%rd11+-8];
	mul.f32 	%f11, %f1, %f10;
	ld.global.f32 	%f12, [%rd34+-8];
	sub.f32 	%f13, %f12, %f11;
	st.global.f32 	[%rd34+-8], %f13;
	ld.global.f32 	%f14, [%rd11+-4];
	mul.f32 	%f15, %f1, %f14;
	ld.global.f32 	%f16, [%rd34+-4];
	sub.f32 	%f17, %f16, %f15;
	st.global.f32 	[%rd34+-4], %f17;
	ld.global.f32 	%f18, [%rd11];
	mul.f32 	%f19, %f1, %f18;
	ld.global.f32 	%f20, [%rd34];
	sub.f32 	%f21, %f20, %f19;
	st.global.f32 	[%rd34], %f21;
	ld.global.f32 	%f22, [%rd11+4];
	mul.f32 	%f23, %f1, %f22;
	ld.global.f32 	%f24, [%rd34+4];
	sub.f32 	%f25, %f24, %f23;
	st.global.f32 	[%rd34+4], %f25;
	ld.global.f32 	%f26, [%rd11+8];
	mul.f32 	%f27, %f1, %f26;
	ld.global.f32 	%f28, [%rd34+8];
	sub.f32 	%f29, %f28, %f27;
	st.global.f32 	[%rd34+8], %f29;
	ld.global.f32 	%f30, [%rd11+12];
	mul.f32 	%f31, %f1, %f30;
	ld.global.f32 	%f32, [%rd34+12];
	sub.f32 	%f33, %f32, %f31;
	st.global.f32 	[%rd34+12], %f33;
	add.s32 	%r32, %r32, 8;
	add.s32 	%r31, %r31, 8;
	add.s64 	%rd34, %rd34, 32;
	setp.ne.s32 	%p6, %r32, 0;
	@%p6 bra 	$L__BB2_4;
$L__BB2_5:
	setp.eq.s32 	%p7, %r5, 0;
	@%p7 bra 	$L__BB2_13;
	and.b32  	%r13, %r2, 3;
	setp.lt.u32 	%p8, %r5, 4;
	@%p8 bra 	$L__BB2_8;
	add.s32 	%r24, %r34, %r4;
	mul.wide.s32 	%rd12, %r24, 4;
	add.s64 	%rd13, %rd1, %rd12;
	ld.global.f32 	%f34, [%rd13];
	mul.f32 	%f35, %f1, %f34;
	add.s32 	%r25, %r34, %r3;
	mul.wide.u32 	%rd14, %r25, 4;
	add.s64 	%rd15, %rd1, %rd14;
	ld.global.f32 	%f36, [%rd15];
	sub.f32 	%f37, %f36, %f35;
	st.global.f32 	[%rd15], %f37;
	ld.global.f32 	%f38, [%rd13+4];
	mul.f32 	%f39, %f1, %f38;
	cvt.u64.u32 	%rd16, %r3;
	cvt.u64.u32 	%rd17, %r34;
	add.s64 	%rd18, %rd17, %rd16;
	shl.b64 	%rd19, %rd18, 2;
	add.s64 	%rd20, %rd1, %rd19;
	ld.global.f32 	%f40, [%rd20+4];
	sub.f32 	%f41, %f40, %f39;
	st.global.f32 	[%rd20+4], %f41;
	ld.global.f32 	%f42, [%rd13+8];
	mul.f32 	%f43, %f1, %f42;
	ld.global.f32 	%f44, [%rd20+8];
	sub.f32 	%f45, %f44, %f43;
	st.global.f32 	[%rd20+8], %f45;
	ld.global.f32 	%f46, [%rd13+12];
	mul.f32 	%f47, %f1, %f46;
	ld.global.f32 	%f48, [%rd20+12];
	sub.f32 	%f49, %f48, %f47;
	st.global.f32 	[%rd20+12], %f49;
	add.s32 	%r34, %r34, 4;
$L__BB2_8:
	setp.eq.s32 	%p9, %r13, 0;
	@%p9 bra 	$L__BB2_13;
	setp.eq.s32 	%p10, %r13, 1;
	@%p10 bra 	$L__BB2_11;
	add.s32 	%r26, %r34, %r4;
	mul.wide.s32 	%rd21, %r26, 4;
	add.s64 	%rd22, %rd1, %rd21;
	ld.global.f32 	%f50, [%rd22];
	mul.f32 	%f51, %f1, %f50;
	add.s32 	%r27, %r34, %r3;
	mul.wide.u32 	%rd23, %r27, 4;
	add.s64 	%rd24, %rd1, %rd23;
	ld.global.f32 	%f52, [%rd24];
	sub.f32 	%f53, %f52, %f51;
	st.global.f32 	[%rd24], %f53;
	ld.global.f32 	%f54, [%rd22+4];
	mul.f32 	%f55, %f1, %f54;
	cvt.u64.u32 	%rd25, %r3;
	cvt.u64.u32 	%rd26, %r34;
	add.s64 	%rd27, %rd26, %rd25;
	shl.b64 	%rd28, %rd27, 2;
	add.s64 	%rd29, %rd1, %rd28;
	ld.global.f32 	%f56, [%rd29+4];
	sub.f32 	%f57, %f56, %f55;
	st.global.f32 	[%rd29+4], %f57;
	add.s32 	%r34, %r34, 2;
$L__BB2_11:
	and.b32  	%r28, %r2, 1;
	setp.eq.b32 	%p11, %r28, 1;
	not.pred 	%p12, %p11;
	@%p12 bra 	$L__BB2_13;
	add.s32 	%r29, %r34, %r4;
	mul.wide.s32 	%rd30, %r29, 4;
	add.s64 	%rd31, %rd1, %rd30;
	ld.global.f32 	%f58, [%rd31];
	mul.f32 	%f59, %f1, %f58;
	add.s32 	%r30, %r34, %r3;
	mul.wide.u32 	%rd32, %r30, 4;
	add.s64 	%rd33, %rd1, %rd32;
	ld.global.f32 	%f60, [%rd33];
	sub.f32 	%f61, %f60, %f59;
	st.global.f32 	[%rd33], %f61;
$L__BB2_13:
	ret;

}


// ===== COMPILED SASS (sm_100) =====

	.target	sm_100

	.elftype	@"ET_EXEC"


//--------------------- .note.nv.tkinfo           --------------------------
	.section	.note.nv.tkinfo,"",@"SHT_NOTE"
	.sectionflags	@"SHF_NOTE_NV_TKINFO"
	.tkinfo
        /*0018*/ 	.word	0x00000002
        /*0030*/ 	.string	""
        /*0030*/ 	.string	"ptxas"
        /*0030*/ 	.string	"Cuda compilation tools, release 13.0, V13.0.88"
        /*0030*/ 	.string	"Build cuda_13.0.r13.0/compiler.36424714_0"
        /*0030*/ 	.string	"-arch sm_100 -m 64 "



//--------------------- .note.nv.cuinfo           --------------------------
	.section	.note.nv.cuinfo,"",@"SHT_NOTE"
	.sectionflags	@"SHF_NOTE_NV_CUINFO"
        /*0018*/ 	.short	0x0002
        /*001a*/ 	.short	0x0064
        /*001c*/ 	.short	0x0082
	.zero		2


//--------------------- .nv.info                  --------------------------
	.section	.nv.info,"",@"SHT_CUDA_INFO"
	.align	4


	//----- nvinfo : EIATTR_REGCOUNT
	.align		4
        /*0000*/ 	.byte	0x04, 0x2f
        /*0002*/ 	.short	(.L_1 - .L_0)
	.align		4
.L_0:
        /*0004*/ 	.word	index@(_Z10joinMatrixPfS_S_ii)
        /*0008*/ 	.word	0x0000001a


	//----- nvinfo : EIATTR_FRAME_SIZE
	.align		4
.L_1:
        /*000c*/ 	.byte	0x04, 0x11
        /*000e*/ 	.short	(.L_3 - .L_2)
	.align		4
.L_2:
        /*0010*/ 	.word	index@(_Z10joinMatrixPfS_S_ii)
        /*0014*/ 	.word	0x00000000


	//----- nvinfo : EIATTR_REGCOUNT
	.align		4
.L_3:
        /*0018*/ 	.byte	0x04, 0x2f
        /*001a*/ 	.short	(.L_5 - .L_4)
	.align		4
.L_4:
        /*001c*/ 	.word	index@(_Z9reduceRowPfifii)
        /*0020*/ 	.word	0x00000010


	//----- nvinfo : EIATTR_FRAME_SIZE
	.align		4
.L_5:
        /*0024*/ 	.byte	0x04, 0x11
        /*0026*/ 	.short	(.L_7 - .L_6)
	.align		4
.L_6:
        /*0028*/ 	.word	index@($__internal_0_$__cuda_sm3x_div_rn_noftz_f32_slowpath)
        /*002c*/ 	.word	0x00000000


	//----- nvinfo : EIATTR_FRAME_SIZE
	.align		4
.L_7:
        /*0030*/ 	.byte	0x04, 0x11
        /*0032*/ 	.short	(.L_9 - .L_8)
	.align		4
.L_8:
        /*0034*/ 	.word	index@(_Z9reduceRowPfifii)
        /*0038*/ 	.word	0x00000000


	//----- nvinfo : EIATTR_REGCOUNT
	.align		4
.L_9:
        /*003c*/ 	.byte	0x04, 0x2f
        /*003e*/ 	.short	(.L_11 - .L_10)
	.align		4
.L_10:
        /*0040*/ 	.word	index@(_Z12eliminateRowPfiiii)
        /*0044*/ 	.word	0x0000001c


	//----- nvinfo : EIATTR_FRAME_SIZE
	.align		4
.L_11:
        /*0048*/ 	.byte	0x04, 0x11
        /*004a*/ 	.short	(.L_13 - .L_12)
	.align		4
.L_12:
        /*004c*/ 	.word	index@(_Z12eliminateRowPfiiii)
        /*0050*/ 	.word	0x00000000


	//----- nvinfo : EIATTR_MIN_STACK_SIZE
	.align		4
.L_13:
        /*0054*/ 	.byte	0x04, 0x12
        /*0056*/ 	.short	(.L_15 - .L_14)
	.align		4
.L_14:
        /*0058*/ 	.word	index@(_Z12eliminateRowPfiiii)
        /*005c*/ 	.word	0x00000000


	//----- nvinfo : EIATTR_MIN_STACK_SIZE
	.align		4
.L_15:
        /*0060*/ 	.byte	0x04, 0x12
        /*0062*/ 	.short	(.L_17 - .L_16)
	.align		4
.L_16:
        /*0064*/ 	.word	index@(_Z9reduceRowPfifii)
        /*0068*/ 	.word	0x00000000


	//----- nvinfo : EIATTR_MIN_STACK_SIZE
	.align		4
.L_17:
        /*006c*/ 	.byte	0x04, 0x12
        /*006e*/ 	.short	(.L_19 - .L_18)
	.align		4
.L_18:
        /*0070*/ 	.word	index@(_Z10joinMatrixPfS_S_ii)
        /*0074*/ 	.word	0x00000000
.L_19:


//--------------------- .nv.compat                --------------------------
	.section	.nv.compat,"",@"SHT_CUDA_COMPAT_INFO"
	.align	4
        /*0000*/ 	.byte	0x02, 0x09, 0x00, 0x00, 0x02, 0x02, 0x01, 0x00, 0x02, 0x05, 0x05, 0x00, 0x03, 0x07, 0x01, 0x01
        /*0010*/ 	.byte	0x02, 0x03, 0x00, 0x00, 0x02, 0x06, 0x01, 0x00, 0x04, 0x0b, 0x08, 0x00, 0x01, 0x00, 0x00, 0x00
        /*0020*/ 	.byte	0x00, 0x00, 0x00, 0x00


//--------------------- .nv.info._Z12eliminateRowPfiiii --------------------------
	.section	.nv.info._Z12eliminateRowPfiiii,"",@"SHT_CUDA_INFO"
	.sectionflags	@""
	.align	4


	//----- nvinfo : EIATTR_CUDA_API_VERSION
	.align		4
        /*0000*/ 	.byte	0x04, 0x37
        /*0002*/ 	.short	(.L_21 - .L_20)
.L_20:
        /*0004*/ 	.word	0x00000082


	//----- nvinfo : EIATTR_KPARAM_INFO
	.align		4
.L_21:
        /*0008*/ 	.byte	0x04, 0x17
        /*000a*/ 	.short	(.L_23 - .L_22)
.L_22:
        /*000c*/ 	.word	0x00000000
        /*0010*/ 	.short	0x0004
        /*0012*/ 	.short	0x0014
        /*0014*/ 	.byte	0x00, 0xf0, 0x11, 0x00


	//----- nvinfo : EIATTR_KPARAM_INFO
	.align		4
.L_23:
        /*0018*/ 	.byte	0x04, 0x17
        /*001a*/ 	.short	(.L_25 - .L_24)
.L_24:
        /*001c*/ 	.word	0x00000000
        /*0020*/ 	.short	0x0003
        /*0022*/ 	.short	0x0010
        /*0024*/ 	.byte	0x00, 0xf0, 0x11, 0x00


	//----- nvinfo : EIATTR_KPARAM_INFO
	.align		4
.L_25:
        /*0028*/ 	.byte	0x04, 0x17
        /*002a*/ 	.short	(.L_27 - .L_26)
.L_26:
        /*002c*/ 	.word	0x00000000
        /*0030*/ 	.short	0x0002
        /*0032*/ 	.short	0x000c
        /*0034*/ 	.byte	0x00, 0xf0, 0x11, 0x00


	//----- nvinfo : EIATTR_KPARAM_INFO
	.align		4
.L_27:
        /*0038*/ 	.byte	0x04, 0x17
        /*003a*/ 	.short	(.L_29 - .L_28)
.L_28:
        /*003c*/ 	.word	0x00000000
        /*0040*/ 	.short	0x0001
        /*0042*/ 	.short	0x0008
        /*0044*/ 	.byte	0x00, 0xf0, 0x11, 0x00


	//----- nvinfo : EIATTR_KPARAM_INFO
	.align		4
.L_29:
        /*0048*/ 	.byte	0x04, 0x17
        /*004a*/ 	.short	(.L_31 - .L_30)
.L_30:
        /*004c*/ 	.word	0x00000000
        /*0050*/ 	.short	0x0000
        /*0052*/ 	.short	0x0000
        /*0054*/ 	.byte	0x00, 0xf5, 0x21, 0x00


	//----- nvinfo : EIATTR_SPARSE_MMA_MASK
	.align		4
.L_31:
        /*0058*/ 	.byte	0x03, 0x50
        /*005a*/ 	.short	0x0000


	//----- nvinfo : EIATTR_MAXREG_COUNT
	.align		4
        /*005c*/ 	.byte	0x03, 0x1b
        /*005e*/ 	.short	0x00ff


	//----- nvinfo : EIATTR_MERCURY_ISA_VERSION
	.align		4
        /*0060*/ 	.byte	0x03, 0x5f
        /*0062*/ 	.short	0x0101


	//----- nvinfo : EIATTR_VRC_CTA_INIT_COUNT
	.align		4
        /*0064*/ 	.byte	0x02, 0x4a
	.zero		1
	.zero		1


	//----- nvinfo : EIATTR_EXIT_INSTR_OFFSETS
	.align		4
        /*0068*/ 	.byte	0x04, 0x1c
        /*006a*/ 	.short	(.L_33 - .L_32)


	//   ....[0]....
.L_32:
        /*006c*/ 	.word	0x00000050


	//   ....[1]....
        /*0070*/ 	.word	0x00000090


	//   ....[2]....
        /*0074*/ 	.word	0x000004a0


	//   ....[3]....
        /*0078*/ 	.word	0x00000690


	//   ....[4]....
        /*007c*/ 	.word	0x00000800


	//   ....[5]....
        /*0080*/ 	.word	0x00000890


	//----- nvinfo : EIATTR_CBANK_PARAM_SIZE
	.align		4
.L_33:
        /*0084*/ 	.byte	0x03, 0x19
        /*0086*/ 	.short	0x0018


	//----- nvinfo : EIATTR_PARAM_CBANK
	.align		4
        /*0088*/ 	.byte	0x04, 0x0a
        /*008a*/ 	.short	(.L_35 - .L_34)
	.align		4
.L_34:
        /*008c*/ 	.word	index@(.nv.constant0._Z12eliminateRowPfiiii)
        /*0090*/ 	.short	0x0380
        /*0092*/ 	.short	0x0018


	//----- nvinfo : EIATTR_SW_WAR
	.align		4
.L_35:
        /*0094*/ 	.byte	0x04, 0x36
        /*0096*/ 	.short	(.L_37 - .L_36)
.L_36:
        /*0098*/ 	.word	0x00000008
.L_37:


//--------------------- .nv.info._Z9reduceRowPfifii --------------------------
	.section	.nv.info._Z9reduceRowPfifii,"",@"SHT_CUDA_INFO"
	.sectionflags	@""
	.align	4


	//----- nvinfo : EIATTR_CUDA_API_VERSION
	.align		4
        /*0000*/ 	.byte	0x04, 0x37
        /*0002*/ 	.short	(.L_39 - .L_38)
.L_38:
        /*0004*/ 	.word	0x00000082


	//----- nvinfo : EIATTR_KPARAM_INFO
	.align		4
.L_39:
        /*0008*/ 	.byte	0x04, 0x17
        /*000a*/ 	.short	(.L_41 - .L_40)
.L_40:
        /*000c*/ 	.word	0x00000000
        /*0010*/ 	.short	0x0004
        /*0012*/ 	.short	0x0014
        /*0014*/ 	.byte	0x00, 0xf0, 0x11, 0x00


	//----- nvinfo : EIATTR_KPARAM_INFO
	.align		4
.L_41:
        /*0018*/ 	.byte	0x04, 0x17
        /*001a*/ 	.short	(.L_43 - .L_42)
.L_42:
        /*001c*/ 	.word	0x00000000
        /*0020*/ 	.short	0x0003
        /*0022*/ 	.short	0x0010
        /*0024*/ 	.byte	0x00, 0xf0, 0x11, 0x00


	//----- nvinfo : EIATTR_KPARAM_INFO
	.align		4
.L_43:
        /*0028*/ 	.byte	0x04, 0x17
        /*002a*/ 	.short	(.L_45 - .L_44)
.L_44:
        /*002c*/ 	.word	0x00000000
        /*0030*/ 	.short	0x0002
        /*0032*/ 	.short	0x000c
        /*0034*/ 	.byte	0x00, 0xf0, 0x11, 0x00


	//----- nvinfo : EIATTR_KPARAM_INFO
	.align		4
.L_45:
        /*0038*/ 	.byte	0x04, 0x17
        /*003a*/ 	.short	(.L_47 - .L_46)
.L_46:
        /*003c*/ 	.word	0x00000000
        /*0040*/ 	.short	0x0001
        /*0042*/ 	.short	0x0008
        /*0044*/ 	.byte	0x00, 0xf0, 0x11, 0x00


	//----- nvinfo : EIATTR_KPARAM_INFO
	.align		4
.L_47:
        /*0048*/ 	.byte	0x04, 0x17
        /*004a*/ 	.short	(.L_49 - .L_48)
.L_48:
        /*004c*/ 	.word	0x00000000
        /*0050*/ 	.short	0x0000
        /*0052*/ 	.short	0x0000
        /*0054*/ 	.byte	0x00, 0xf5, 0x21, 0x00


	//----- nvinfo : EIATTR_SPARSE_MMA_MASK
	.align		4
.L_49:
        /*0058*/ 	.byte	0x03, 0x50
        /*005a*/ 	.short	0x0000


	//----- nvinfo : EIATTR_MAXREG_COUNT
	.align		4
        /*005c*/ 	.byte	0x03, 0x1b
        /*005e*/ 	.short	0x00ff


	//----- nvinfo : EIATTR_MERCURY_ISA_VERSION
	.align		4
        /*0060*/ 	.byte	0x03, 0x5f
        /*0062*/ 	.short	0x0101


	//----- nvinfo : EIATTR_VRC_CTA_INIT_COUNT
	.align		4
        /*0064*/ 	.byte	0x02, 0x4a
	.zero		1
	.zero		1


	//----- nvinfo : EIATTR_EXIT_INSTR_OFFSETS
	.align		4
        /*0068*/ 	.byte	0x04, 0x1c
        /*006a*/ 	.short	(.L_51 - .L_50)


	//   ....[0]....
.L_50:
        /*006c*/ 	.word	0x00000050


	//   ....[1]....
        /*0070*/ 	.word	0x000001a0


	//----- nvinfo : EIATTR_CRS_STACK_SIZE
	.align		4
.L_51:
        /*0074*/ 	.byte	0x04, 0x1e
        /*0076*/ 	.short	(.L_53 - .L_52)
.L_52:
        /*0078*/ 	.word	0x00000000


	//----- nvinfo : EIATTR_CBANK_PARAM_SIZE
	.align		4
.L_53:
        /*007c*/ 	.byte	0x03, 0x19
        /*007e*/ 	.short	0x0018


	//----- nvinfo : EIATTR_PARAM_CBANK
	.align		4
        /*0080*/ 	.byte	0x04, 0x0a
        /*0082*/ 	.short	(.L_55 - .L_54)
	.align		4
.L_54:
        /*0084*/ 	.word	index@(.nv.constant0._Z9reduceRowPfifii)
        /*0088*/ 	.short	0x0380
        /*008a*/ 	.short	0x0018


	//----- nvinfo : EIATTR_SW_WAR
	.align		4
.L_55:
        /*008c*/ 	.byte	0x04, 0x36
        /*008e*/ 	.short	(.L_57 - .L_56)
.L_56:
        /*0090*/ 	.word	0x00000008
.L_57:


//--------------------- .nv.info._Z10joinMatrixPfS_S_ii --------------------------
	.section	.nv.info._Z10joinMatrixPfS_S_ii,"",@"SHT_CUDA_INFO"
	.sectionflags	@""
	.align	4


	//----- nvinfo : EIATTR_CUDA_API_VERSION
	.align		4
        /*0000*/ 	.byte	0x04, 0x37
        /*0002*/ 	.short	(.L_59 - .L_58)
.L_58:
        /*0004*/ 	.word	0x00000082


	//----- nvinfo : EIATTR_KPARAM_INFO
	.align		4
.L_59:
        /*0008*/ 	.byte	0x04, 0x17
        /*000a*/ 	.short	(.L_61 - .L_60)
.L_60:
        /*000c*/ 	.word	0x00000000
        /*0010*/ 	.short	0x0004
        /*0012*/ 	.short	0x001c
        /*0014*/ 	.byte	0x00, 0xf0, 0x11, 0x00


	//----- nvinfo : EIATTR_KPARAM_INFO
	.align		4
.L_61:
        /*0018*/ 	.byte	0x04, 0x17
        /*001a*/ 	.short	(.L_63 - .L_62)
.L_62:
        /*001c*/ 	.word	0x00000000
        /*0020*/ 	.short	0x0003
        /*0022*/ 	.short	0x0018
        /*0024*/ 	.byte	0x00, 0xf0, 0x11, 0x00


	//----- nvinfo : EIATTR_KPARAM_INFO
	.align		4
.L_63:
        /*0028*/ 	.byte	0x04, 0x17
        /*002a*/ 	.short	(.L_65 - .L_64)
.L_64:
        /*002c*/ 	.word	0x00000000
        /*0030*/ 	.short	0x0002
        /*0032*/ 	.short	0x0010
        /*0034*/ 	.byte	0x00, 0xf5, 0x21, 0x00


	//----- nvinfo : EIATTR_KPARAM_INFO
	.align		4
.L_65:
        /*0038*/ 	.byte	0x04, 0x17
        /*003a*/ 	.short	(.L_67 - .L_66)
.L_66:
        /*003c*/ 	.word	0x00000000
        /*0040*/ 	.short	0x0001
        /*0042*/ 	.short	0x0008
        /*0044*/ 	.byte	0x00, 0xf5, 0x21, 0x00


	//----- nvinfo : EIATTR_KPARAM_INFO
	.align		4
.L_67:
        /*0048*/ 	.byte	0x04, 0x17
        /*004a*/ 	.short	(.L_69 - .L_68)
.L_68:
        /*004c*/ 	.word	0x00000000
        /*0050*/ 	.short	0x0000
        /*0052*/ 	.short	0x0000
        /*0054*/ 	.byte	0x00, 0xf5, 0x21, 0x00


	//----- nvinfo : EIATTR_SPARSE_MMA_MASK
	.align		4
.L_69:
        /*0058*/ 	.byte	0x03, 0x50
        /*005a*/ 	.short	0x0000


	//----- nvinfo : EIATTR_MAXREG_COUNT
	.align		4
        /*005c*/ 	.byte	0x03, 0x1b
        /*005e*/ 	.short	0x00ff


	//----- nvinfo : EIATTR_MERCURY_ISA_VERSION
	.align		4
        /*0060*/ 	.byte	0x03, 0x5f
        /*0062*/ 	.short	0x0101


	//----- nvinfo : EIATTR_VRC_CTA_INIT_COUNT
	.align		4
        /*0064*/ 	.byte	0x02, 0x4a
	.zero		1
	.zero		1


	//----- nvinfo : EIATTR_EXIT_INSTR_OFFSETS
	.align		4
        /*0068*/ 	.byte	0x04, 0x1c
        /*006a*/ 	.short	(.L_71 - .L_70)


	//   ....[0]....
.L_70:
        /*006c*/ 	.word	0x00000040


	//   ....[1]....
        /*0070*/ 	.word	0x000008b0


	//   ....[2]....
        /*0074*/ 	.word	0x00000c90


	//   ....[3]....
        /*0078*/ 	.word	0x00000ea0


	//   ....[4]....
        /*007c*/ 	.word	0x00001030


	//   ....[5]....
        /*0080*/ 	.word	0x00001150


	//----- nvinfo : EIATTR_CBANK_PARAM_SIZE
	.align		4
.L_71:
        /*0084*/ 	.byte	0x03, 0x19
        /*0086*/ 	.short	0x0020


	//----- nvinfo : EIATTR_PARAM_CBANK
	.align		4
        /*0088*/ 	.byte	0x04, 0x0a
        /*008a*/ 	.short	(.L_73 - .L_72)
	.align		4
.L_72:
        /*008c*/ 	.word	index@(.nv.constant0._Z10joinMatrixPfS_S_ii)
        /*0090*/ 	.short	0x0380
        /*0092*/ 	.short	0x0020


	//----- nvinfo : EIATTR_SW_WAR
	.align		4
.L_73:
        /*0094*/ 	.byte	0x04, 0x36
        /*0096*/ 	.short	(.L_75 - .L_74)
.L_74:
        /*0098*/ 	.word	0x00000008
.L_75:


//--------------------- .nv.callgraph             --------------------------
	.section	.nv.callgraph,"",@"SHT_CUDA_CALLGRAPH"
	.align	4
	.sectionentsize	8
	.align		4
        /*0000*/ 	.word	0x00000000
	.align		4
        /*0004*/ 	.word	0xffffffff
	.align		4
        /*0008*/ 	.word	0x00000000
	.align		4
        /*000c*/ 	.word	0xfffffffe
	.align		4
        /*0010*/ 	.word	0x00000000
	.align		4
        /*0014*/ 	.word	0xfffffffd
	.align		4
        /*0018*/ 	.word	0x00000000
	.align		4
        /*001c*/ 	.word	0xfffffffc


//--------------------- .text._Z12eliminateRowPfiiii --------------------------
	.section	.text._Z12eliminateRowPfiiii,"ax",@progbits
	.align	128
        .global         _Z12eliminateRowPfiiii
        .type           _Z12eliminateRowPfiiii,@function
        .size           _Z12eliminateRowPfiiii,(.L_x_32 - _Z12eliminateRowPfiiii)
        .other          _Z12eliminateRowPfiiii,@"STO_CUDA_ENTRY STV_DEFAULT"
_Z12eliminateRowPfiiii:
.text._Z12eliminateRowPfiiii:
[----:B------:R-:W-:Y:S01]  /*0000*/  LDC R1, c[0x0][0x37c] ;  /* 0x0000df00ff017b82 */ /* 0x000fe20000000800 */
[----:B------:R-:W0:Y:S01]  /*0010*/  S2R R5, SR_TID.X ;  /* 0x0000000000057919 */ /* 0x000e220000002100 */
[----:B------:R-:W0:Y:S02]  /*0020*/  LDCU.64 UR4, c[0x0][0x388] ;  /* 0x00007100ff0477ac */ /* 0x000e240008000a00 */
[----:B0-----:R-:W-:-:S04]  /*0030*/  ISETP.GE.AND P0, PT, R5, UR5, PT ;  /* 0x0000000505007c0c */ /* 0x001fc8000bf06270 */
[----:B------:R-:W-:-:S13]  /*0040*/  ISETP.EQ.OR P0, PT, R5, UR4, P0 ;  /* 0x0000000405007c0c */ /* 0x000fda0008702670 */
[----:B------:R-:W-:Y:S05]  /*0050*/  @P0 EXIT ;  /* 0x000000000000094d */ /* 0x000fea0003800000 */
[----:B------:R-:W0:Y:S02]  /*0060*/  LDC.64 R6, c[0x0][0x390] ;  /* 0x0000e400ff067b82 */ /* 0x000e240000000a00 */
[----:B0-----:R-:W-:-:S04]  /*0070*/  IADD3 R6, PT, PT, R6, UR5, RZ ;  /* 0x0000000506067c10 */ /* 0x001fc8000fffe0ff */
[----:B------:R-:W-:-:S13]  /*0080*/  ISETP.GE.AND P0, PT, R6, 0x1, PT ;  /* 0x000000010600780c */ /* 0x000fda0003f06270 */
[----:B------:R-:W-:Y:S05]  /*0090*/  @!P0 EXIT ;  /* 0x000000000000894d */ /* 0x000fea0003800000 */
[----:B------:R-:W0:Y:S01]  /*00a0*/  LDC.64 R2, c[0x0][0x380] ;  /* 0x0000e000ff027b82 */ /* 0x000e220000000a00 */
[----:B------:R-:W1:Y:S01]  /*00b0*/  LDCU.64 UR6, c[0x0][0x358] ;  /* 0x00006b00ff0677ac */ /* 0x000e620008000a00 */
[C---:B------:R-:W-:Y:S01]  /*00c0*/  IMAD R4, R6.reuse, R5, RZ ;  /* 0x0000000506047224 */ /* 0x040fe200078e02ff */
[C---:B------:R-:W-:Y:S02]  /*00d0*/  ISETP.GE.U32.AND P1, PT, R6.reuse, 0x8, PT ;  /* 0x000000080600780c */ /* 0x040fe40003f26070 */
[----:B------:R-:W-:Y:S01]  /*00e0*/  LOP3.LUT R16, R6, 0x7, RZ, 0xc0, !PT ;  /* 0x0000000706107812 */ /* 0x000fe200078ec0ff */
[----:B------:R-:W-:Y:S02]  /*00f0*/  IMAD.IADD R9, R4, 0x1, R7 ;  /* 0x0000000104097824 */ /* 0x000fe400078e0207 */
[----:B------:R-:W-:Y:S02]  /*0100*/  HFMA2 R7, -RZ, RZ, 0, 0 ;  /* 0x00000000ff077431 */ /* 0x000fe400000001ff */
[----:B------:R-:W-:Y:S01]  /*0110*/  IMAD R5, R6, UR4, RZ ;  /* 0x0000000406057c24 */ /* 0x000fe2000f8e02ff */
[----:B------:R-:W-:Y:S01]  /*0120*/  ISETP.NE.AND P0, PT, R16, RZ, PT ;  /* 0x000000ff1000720c */ /* 0x000fe20003f05270 */
[----:B0-----:R-:W-:-:S05]  /*0130*/  IMAD.WIDE R8, R9, 0x4, R2 ;  /* 0x0000000409087825 */ /* 0x001fca00078e0202 */
[----:B-1----:R0:W5:Y:S01]  /*0140*/  LDG.E R0, desc[UR6][R8.64] ;  /* 0x0000000608007981 */ /* 0x002162000c1e1900 */
[----:B------:R-:W-:Y:S06]  /*0150*/  @!P1 BRA `(.L_x_0) ;  /* 0x0000000000d09947 */ /* 0x000fec0003800000 */
[----:B------:R-:W1:Y:S01]  /*0160*/  LDCU.64 UR4, c[0x0][0x380] ;  /* 0x00007000ff0477ac */ /* 0x000e620008000a00 */
[----:B------:R-:W-:Y:S01]  /*0170*/  LOP3.LUT R7, R6, 0x7ffffff8, RZ, 0xc0, !PT ;  /* 0x7ffffff806077812 */ /* 0x000fe200078ec0ff */
[----:B------:R-:W-:-:S03]  /*0180*/  IMAD.MOV.U32 R15, RZ, RZ, R5 ;  /* 0x000000ffff0f7224 */ /* 0x000fc600078e0005 */
[----:B------:R-:W-:Y:S01]  /*0190*/  IADD3 R14, PT, PT, -R7, RZ, RZ ;  /* 0x000000ff070e7210 */ /* 0x000fe20007ffe1ff */
[----:B-1----:R-:W-:-:S04]  /*01a0*/  UIADD3 UR4, UP0, UPT, UR4, 0x10, URZ ;  /* 0x0000001004047890 */ /* 0x002fc8000ff1e0ff */
[----:B------:R-:W-:Y:S02]  /*01b0*/  UIADD3.X UR5, UPT, UPT, URZ, UR5, URZ, UP0, !UPT ;  /* 0x00000005ff057290 */ /* 0x000fe400087fe4ff */
[----:B0-----:R-:W-:-:S04]  /*01c0*/  IMAD.U32 R8, RZ, RZ, UR4 ;  /* 0x00000004ff087e24 */ /* 0x001fc8000f8e00ff */
[----:B------:R-:W-:-:S03]  /*01d0*/  MOV R9, UR5 ;  /* 0x0000000500097c02 */ /* 0x000fc60008000f00 */
[----:B------:R-:W-:-:S04]  /*01e0*/  IMAD.WIDE.U32 R10, R4, 0x4, R8 ;  /* 0x00000004040a7825 */ /* 0x000fc800078e0008 */
[----:B------:R-:W-:Y:S01]  /*01f0*/  IMAD.MOV.U32 R17, RZ, RZ, R10 ;  /* 0x000000ffff117224 */ /* 0x000fe200078e000a */
[----:B------:R-:W-:-:S07]  /*0200*/  MOV R18, R11 ;  /* 0x0000000b00127202 */ /* 0x000fce0000000f00 */
.L_x_1:
[----:B------:R-:W-:Y:S01]  /*0210*/  IMAD.WIDE R12, R15, 0x4, R8 ;  /* 0x000000040f0c7825 */ /* 0x000fe200078e0208 */
[----:B-1----:R-:W-:-:S03]  /*0220*/  MOV R11, R18 ;  /* 0x00000012000b7202 */ /* 0x002fc60000000f00 */
[----:B------:R-:W-:Y:S02]  /*0230*/  IMAD.MOV.U32 R10, RZ, RZ, R17 ;  /* 0x000000ffff0a7224 */ /* 0x000fe400078e0011 */
[----:B------:R-:W2:Y:S04]  /*0240*/  LDG.E R17, desc[UR6][R12.64+-0x10] ;  /* 0xfffff0060c117981 */ /* 0x000ea8000c1e1900 */
[----:B------:R-:W2:Y:S04]  /*0250*/  LDG.E R19, desc[UR6][R10.64+-0x10] ;  /* 0xfffff0060a137981 */ /* 0x000ea8000c1e1900 */
[----:B------:R-:W3:Y:S04]  /*0260*/  LDG.E R21, desc[UR6][R10.64+-0xc] ;  /* 0xfffff4060a157981 */ /* 0x000ee8000c1e1900 */
[----:B------:R-:W4:Y:S04]  /*0270*/  LDG.E R23, desc[UR6][R10.64+-0x8] ;  /* 0xfffff8060a177981 */ /* 0x000f28000c1e1900 */
[----:B------:R-:W4:Y:S01]  /*0280*/  LDG.E R25, desc[UR6][R10.64+-0x4] ;  /* 0xfffffc060a197981 */ /* 0x000f22000c1e1900 */
[----:B--2--5:R-:W-:-:S05]  /*0290*/  FFMA R17, -R0, R17, R19 ;  /* 0x0000001100117223 */ /* 0x024fca0000000113 */
[----:B------:R0:W-:Y:S04]  /*02a0*/  STG.E desc[UR6][R10.64+-0x10], R17 ;  /* 0xfffff0110a007986 */ /* 0x0001e8000c101906 */
[----:B------:R-:W3:Y:S02]  /*02b0*/  LDG.E R19, desc[UR6][R12.64+-0xc] ;  /* 0xfffff4060c137981 */ /* 0x000ee4000c1e1900 */
[----:B---3--:R-:W-:-:S05]  /*02c0*/  FFMA R19, -R0, R19, R21 ;  /* 0x0000001300137223 */ /* 0x008fca0000000115 */
[----:B------:R1:W-:Y:S04]  /*02d0*/  STG.E desc[UR6][R10.64+-0xc], R19 ;  /* 0xfffff4130a007986 */ /* 0x0003e8000c101906 */
[----:B------:R-:W4:Y:S02]  /*02e0*/  LDG.E R21, desc[UR6][R12.64+-0x8] ;  /* 0xfffff8060c157981 */ /* 0x000f24000c1e1900 */
[----:B----4-:R-:W-:-:S05]  /*02f0*/  FFMA R21, -R0, R21, R23 ;  /* 0x0000001500157223 */ /* 0x010fca0000000117 */
[----:B------:R2:W-:Y:S04]  /*0300*/  STG.E desc[UR6][R10.64+-0x8], R21 ;  /* 0xfffff8150a007986 */ /* 0x0005e8000c101906 */
[----:B------:R-:W3:Y:S02]  /*0310*/  LDG.E R23, desc[UR6][R12.64+-0x4] ;  /* 0xfffffc060c177981 */ /* 0x000ee4000c1e1900 */
[C---:B---3--:R-:W-:Y:S02]  /*0320*/  FFMA R23, -R0.reuse, R23, R25 ;  /* 0x0000001700177223 */ /* 0x048fe40000000119 */
[----:B------:R-:W3:Y:S04]  /*0330*/  LDG.E R25, desc[UR6][R10.64] ;  /* 0x000000060a197981 */ /* 0x000ee8000c1e1900 */
[----:B------:R4:W-:Y:S04]  /*0340*/  STG.E desc[UR6][R10.64+-0x4], R23 ;  /* 0xfffffc170a007986 */ /* 0x0009e8000c101906 */
[----:B0-----:R-:W3:Y:S02]  /*0350*/  LDG.E R17, desc[UR6][R12.64] ;  /* 0x000000060c117981 */ /* 0x001ee4000c1e1900 */
[----:B---3--:R-:W-:-:S02]  /*0360*/  FFMA R17, -R0, R17, R25 ;  /* 0x0000001100117223 */ /* 0x008fc40000000119 */
[----:B------:R-:W3:Y:S04]  /*0370*/  LDG.E R25, desc[UR6][R10.64+0x4] ;  /* 0x000004060a197981 */ /* 0x000ee8000c1e1900 */
[----:B------:R0:W-:Y:S04]  /*0380*/  STG.E desc[UR6][R10.64], R17 ;  /* 0x000000110a007986 */ /* 0x0001e8000c101906 */
[----:B-1----:R-:W3:Y:S02]  /*0390*/  LDG.E R19, desc[UR6][R12.64+0x4] ;  /* 0x000004060c137981 */ /* 0x002ee4000c1e1900 */
[----:B---3--:R-:W-:-:S02]  /*03a0*/  FFMA R19, -R0, R19, R25 ;  /* 0x0000001300137223 */ /* 0x008fc40000000119 */
[----:B------:R-:W3:Y:S04]  /*03b0*/  LDG.E R25, desc[UR6][R10.64+0x8] ;  /* 0x000008060a197981 */ /* 0x000ee8000c1e1900 */
[----:B------:R1:W-:Y:S04]  /*03c0*/  STG.E desc[UR6][R10.64+0x4], R19 ;  /* 0x000004130a007986 */ /* 0x0003e8000c101906 */
[----:B--2---:R-:W3:Y:S01]  /*03d0*/  LDG.E R21, desc[UR6][R12.64+0x8] ;  /* 0x000008060c157981 */ /* 0x004ee2000c1e1900 */
[----:B------:R-:W-:Y:S01]  /*03e0*/  IADD3 R14, PT, PT, R14, 0x8, RZ ;  /* 0x000000080e0e7810 */ /* 0x000fe20007ffe0ff */
[----:B---3--:R-:W-:-:S02]  /*03f0*/  FFMA R21, -R0, R21, R25 ;  /* 0x0000001500157223 */ /* 0x008fc40000000119 */
[----:B------:R-:W2:Y:S04]  /*0400*/  LDG.E R25, desc[UR6][R10.64+0xc] ;  /* 0x00000c060a197981 */ /* 0x000ea8000c1e1900 */
[----:B------:R1:W-:Y:S04]  /*0410*/  STG.E desc[UR6][R10.64+0x8], R21 ;  /* 0x000008150a007986 */ /* 0x0003e8000c101906 */
[----:B----4-:R-:W2:Y:S01]  /*0420*/  LDG.E R23, desc[UR6][R12.64+0xc] ;  /* 0x00000c060c177981 */ /* 0x010ea2000c1e1900 */
[----:B------:R-:W-:Y:S02]  /*0430*/  ISETP.NE.AND P1, PT, R14, RZ, PT ;  /* 0x000000ff0e00720c */ /* 0x000fe40003f25270 */
[----:B0-----:R-:W-:-:S02]  /*0440*/  IADD3 R17, P2, PT, R10, 0x20, RZ ;  /* 0x000000200a117810 */ /* 0x001fc40007f5e0ff */
[----:B------:R-:W-:-:S03]  /*0450*/  IADD3 R15, PT, PT, R15, 0x8, RZ ;  /* 0x000000080f0f7810 */ /* 0x000fc60007ffe0ff */
[----:B------:R-:W-:Y:S02]  /*0460*/  IMAD.X R18, RZ, RZ, R11, P2 ;  /* 0x000000ffff127224 */ /* 0x000fe400010e060b */
[----:B--2---:R-:W-:-:S05]  /*0470*/  FFMA R23, -R0, R23, R25 ;  /* 0x0000001700177223 */ /* 0x004fca0000000119 */
[----:B------:R1:W-:Y:S01]  /*0480*/  STG.E desc[UR6][R10.64+0xc], R23 ;  /* 0x00000c170a007986 */ /* 0x0003e2000c101906 */
[----:B------:R-:W-:Y:S05]  /*0490*/  @P1 BRA `(.L_x_1) ;  /* 0xfffffffc005c1947 */ /* 0x000fea000383ffff */
.L_x_0:
[----:B------:R-:W-:Y:S05]  /*04a0*/  @!P0 EXIT ;  /* 0x000000000000894d */ /* 0x000fea0003800000 */
[----:B------:R-:W-:Y:S02]  /*04b0*/  ISETP.GE.U32.AND P1, PT, R16, 0x4, PT ;  /* 0x000000041000780c */ /* 0x000fe40003f26070 */
[----:B------:R-:W-:-:S04]  /*04c0*/  LOP3.LUT R14, R6, 0x3, RZ, 0xc0, !PT ;  /* 0x00000003060e7812 */ /* 0x000fc800078ec0ff */
[----:B------:R-:W-:-:S07]  /*04d0*/  ISETP.NE.AND P0, PT, R14, RZ, PT ;  /* 0x000000ff0e00720c */ /* 0x000fce0003f05270 */
[----:B------:R-:W-:Y:S06]  /*04e0*/  @!P1 BRA `(.L_x_2) ;  /* 0x0000000000689947 */ /* 0x000fec0003800000 */
[----:B0-----:R-:W-:Y:S01]  /*04f0*/  IADD3 R9, PT, PT, R5, R7, RZ ;  /* 0x0000000705097210 */ /* 0x001fe20007ffe0ff */
[----:B------:R-:W-:Y:S01]  /*0500*/  IMAD.IADD R13, R4, 0x1, R7 ;  /* 0x00000001040d7824 */ /* 0x000fe200078e0207 */
[----:B------:R-:W0:Y:S03]  /*0510*/  LDCU.64 UR4, c[0x0][0x380] ;  /* 0x00007000ff0477ac */ /* 0x000e260008000a00 */
[----:B------:R-:W-:-:S04]  /*0520*/  IMAD.WIDE R8, R9, 0x4, R2 ;  /* 0x0000000409087825 */ /* 0x000fc800078e0202 */
[----:B------:R-:W-:Y:S01]  /*0530*/  IMAD.WIDE.U32 R12, R13, 0x4, R2 ;  /* 0x000000040d0c7825 */ /* 0x000fe200078e0002 */
[----:B------:R-:W2:Y:S04]  /*0540*/  LDG.E R15, desc[UR6][R8.64] ;  /* 0x00000006080f7981 */ /* 0x000ea8000c1e1900 */
[----:B------:R-:W2:Y:S01]  /*0550*/  LDG.E R17, desc[UR6][R12.64] ;  /* 0x000000060c117981 */ /* 0x000ea2000c1e1900 */
[----:B-1----:R-:W-:-:S04]  /*0560*/  IADD3 R11, P1, PT, R4, R7, RZ ;  /* 0x00000007040b7210 */ /* 0x002fc80007f3e0ff */
[----:B------:R-:W-:Y:S02]  /*0570*/  IADD3.X R16, PT, PT, RZ, RZ, RZ, P1, !PT ;  /* 0x000000ffff107210 */ /* 0x000fe40000ffe4ff */
[----:B0-----:R-:W-:-:S04]  /*0580*/  LEA R10, P1, R11, UR4, 0x2 ;  /* 0x000000040b0a7c11 */ /* 0x001fc8000f8210ff */
[----:B------:R-:W-:Y:S01]  /*0590*/  LEA.HI.X R11, R11, UR5, R16, 0x2, P1 ;  /* 0x000000050b0b7c11 */ /* 0x000fe200088f1410 */
[----:B--2--5:R-:W-:-:S05]  /*05a0*/  FFMA R15, -R0, R15, R17 ;  /* 0x0000000f000f7223 */ /* 0x024fca0000000111 */
[----:B------:R2:W-:Y:S04]  /*05b0*/  STG.E desc[UR6][R12.64], R15 ;  /* 0x0000000f0c007986 */ /* 0x0005e8000c101906 */
[----:B------:R-:W3:Y:S04]  /*05c0*/  LDG.E R17, desc[UR6][R8.64+0x4] ;  /* 0x0000040608117981 */ /* 0x000ee8000c1e1900 */
[----:B------:R-:W3:Y:S04]  /*05d0*/  LDG.E R19, desc[UR6][R10.64+0x4] ;  /* 0x000004060a137981 */ /* 0x000ee8000c1e1900 */
[----:B------:R-:W4:Y:S04]  /*05e0*/  LDG.E R21, desc[UR6][R10.64+0x8] ;  /* 0x000008060a157981 */ /* 0x000f28000c1e1900 */
[----:B------:R-:W2:Y:S01]  /*05f0*/  LDG.E R23, desc[UR6][R10.64+0xc] ;  /* 0x00000c060a177981 */ /* 0x000ea2000c1e1900 */
[----:B---3--:R-:W-:-:S05]  /*0600*/  FFMA R17, -R0, R17, R19 ;  /* 0x0000001100117223 */ /* 0x008fca0000000113 */
[----:B------:R3:W-:Y:S04]  /*0610*/  STG.E desc[UR6][R10.64+0x4], R17 ;  /* 0x000004110a007986 */ /* 0x0007e8000c101906 */
[----:B------:R-:W4:Y:S02]  /*0620*/  LDG.E R19, desc[UR6][R8.64+0x8] ;  /* 0x0000080608137981 */ /* 0x000f24000c1e1900 */
[----:B----4-:R-:W-:-:S05]  /*0630*/  FFMA R19, -R0, R19, R21 ;  /* 0x0000001300137223 */ /* 0x010fca0000000115 */
[----:B------:R3:W-:Y:S04]  /*0640*/  STG.E desc[UR6][R10.64+0x8], R19 ;  /* 0x000008130a007986 */ /* 0x0007e8000c101906 */
[----:B------:R-:W2:Y:S01]  /*0650*/  LDG.E R21, desc[UR6][R8.64+0xc] ;  /* 0x00000c0608157981 */ /* 0x000ea2000c1e1900 */
[----:B------:R-:W-:Y:S01]  /*0660*/  IADD3 R7, PT, PT, R7, 0x4, RZ ;  /* 0x0000000407077810 */ /* 0x000fe20007ffe0ff */
[----:B--2---:R-:W-:-:S05]  /*0670*/  FFMA R21, -R0, R21, R23 ;  /* 0x0000001500157223 */ /* 0x004fca0000000117 */
[----:B------:R3:W-:Y:S02]  /*0680*/  STG.E desc[UR6][R10.64+0xc], R21 ;  /* 0x00000c150a007986 */ /* 0x0007e4000c101906 */
.L_x_2:
[----:B------:R-:W-:Y:S05]  /*0690*/  @!P0 EXIT ;  /* 0x000000000000894d */ /* 0x000fea0003800000 */
[----:B------:R-:W-:Y:S02]  /*06a0*/  ISETP.NE.AND P1, PT, R14, 0x1, PT ;  /* 0x000000010e00780c */ /* 0x000fe40003f25270 */
[----:B------:R-:W-:-:S04]  /*06b0*/  LOP3.LUT R6, R6, 0x1, RZ, 0xc0, !PT ;  /* 0x0000000106067812 */ /* 0x000fc800078ec0ff */
[----:B------:R-:W-:-:S07]  /*06c0*/  ISETP.NE.U32.AND P0, PT, R6, 0x1, PT ;  /* 0x000000010600780c */ /* 0x000fce0003f05070 */
[----:B------:R-:W-:Y:S06]  /*06d0*/  @!P1 BRA `(.L_x_3) ;  /* 0x0000000000489947 */ /* 0x000fec0003800000 */
[----:B------:R-:W-:Y:S01]  /*06e0*/  IADD3 R13, PT, PT, R4, R7, RZ ;  /* 0x00000007040d7210 */ /* 0x000fe20007ffe0ff */
[----:B-1-3--:R-:W-:Y:S01]  /*06f0*/  IMAD.IADD R11, R5, 0x1, R7 ;  /* 0x00000001050b7824 */ /* 0x00afe200078e0207 */
[----:B------:R-:W1:Y:S03]  /*0700*/  LDCU.64 UR4, c[0x0][0x380] ;  /* 0x00007000ff0477ac */ /* 0x000e660008000a00 */
[----:B------:R-:W-:-:S04]  /*0710*/  IMAD.WIDE R10, R11, 0x4, R2 ;  /* 0x000000040b0a7825 */ /* 0x000fc800078e0202 */
[----:B------:R-:W-:Y:S01]  /*0720*/  IMAD.WIDE.U32 R12, R13, 0x4, R2 ;  /* 0x000000040d0c7825 */ /* 0x000fe200078e0002 */
[----:B------:R-:W2:Y:S04]  /*0730*/  LDG.E R15, desc[UR6][R10.64] ;  /* 0x000000060a0f7981 */ /* 0x000ea8000c1e1900 */
[----:B------:R-:W2:Y:S01]  /*0740*/  LDG.E R17, desc[UR6][R12.64] ;  /* 0x000000060c117981 */ /* 0x000ea2000c1e1900 */
[----:B------:R-:W-:-:S04]  /*0750*/  IADD3 R6, P1, PT, R4, R7, RZ ;  /* 0x0000000704067210 */ /* 0x000fc80007f3e0ff */
[----:B0-----:R-:W-:Y:S02]  /*0760*/  IADD3.X R9, PT, PT, RZ, RZ, RZ, P1, !PT ;  /* 0x000000ffff097210 */ /* 0x001fe40000ffe4ff */
[----:B-1----:R-:W-:-:S04]  /*0770*/  LEA R8, P1, R6, UR4, 0x2 ;  /* 0x0000000406087c11 */ /* 0x002fc8000f8210ff */
[----:B------:R-:W-:Y:S01]  /*0780*/  LEA.HI.X R9, R6, UR5, R9, 0x2, P1 ;  /* 0x0000000506097c11 */ /* 0x000fe200088f1409 */
[----:B--2--5:R-:W-:-:S05]  /*0790*/  FFMA R15, -R0, R15, R17 ;  /* 0x0000000f000f7223 */ /* 0x024fca0000000111 */
[----:B------:R2:W-:Y:S04]  /*07a0*/  STG.E desc[UR6][R12.64], R15 ;  /* 0x0000000f0c007986 */ /* 0x0005e8000c101906 */
[----:B------:R-:W3:Y:S04]  /*07b0*/  LDG.E R17, desc[UR6][R10.64+0x4] ;  /* 0x000004060a117981 */ /* 0x000ee8000c1e1900 */
[----:B------:R-:W3:Y:S01]  /*07c0*/  LDG.E R19, desc[UR6][R8.64+0x4] ;  /* 0x0000040608137981 */ /* 0x000ee2000c1e1900 */
[----:B------:R-:W-:Y:S02]  /*07d0*/  VIADD R7, R7, 0x2 ;  /* 0x0000000207077836 */ /* 0x000fe40000000000 */
[----:B---3--:R-:W-:-:S05]  /*07e0*/  FFMA R17, -R0, R17, R19 ;  /* 0x0000001100117223 */ /* 0x008fca0000000113 */
[----:B------:R2:W-:Y:S02]  /*07f0*/  STG.E desc[UR6][R8.64+0x4], R17 ;  /* 0x0000041108007986 */ /* 0x0005e4000c101906 */
.L_x_3:
[----:B------:R-:W-:Y:S05]  /*0800*/  @P0 EXIT ;  /* 0x000000000000094d */ /* 0x000fea0003800000 */
[-C--:B------:R-:W-:Y:S02]  /*0810*/  IADD3 R5, PT, PT, R5, R7.reuse, RZ ;  /* 0x0000000705057210 */ /* 0x080fe40007ffe0ff */
[----:B------:R-:W-:-:S03]  /*0820*/  IADD3 R7, PT, PT, R4, R7, RZ ;  /* 0x0000000704077210 */ /* 0x000fc60007ffe0ff */
[----:B------:R-:W-:-:S04]  /*0830*/  IMAD.WIDE R4, R5, 0x4, R2 ;  /* 0x0000000405047825 */ /* 0x000fc800078e0202 */
[----:B------:R-:W-:Y:S02]  /*0840*/  IMAD.WIDE.U32 R2, R7, 0x4, R2 ;  /* 0x0000000407027825 */ /* 0x000fe400078e0002 */
[----:B------:R-:W4:Y:S04]  /*0850*/  LDG.E R5, desc[UR6][R4.64] ;  /* 0x0000000604057981 */ /* 0x000f28000c1e1900 */
[----:B------:R-:W4:Y:S02]  /*0860*/  LDG.E R7, desc[UR6][R2.64] ;  /* 0x0000000602077981 */ /* 0x000f24000c1e1900 */
[----:B----45:R-:W-:-:S05]  /*0870*/  FFMA R7, -R0, R5, R7 ;  /* 0x0000000500077223 */ /* 0x030fca0000000107 */
[----:B------:R-:W-:Y:S01]  /*0880*/  STG.E desc[UR6][R2.64], R7 ;  /* 0x0000000702007986 */ /* 0x000fe2000c101906 */
[----:B------:R-:W-:Y:S05]  /*0890*/  EXIT ;  /* 0x000000000000794d */ /* 0x000fea0003800000 */
.L_x_4:
[----:B------:R-:W-:-:S00]  /*08a0*/  BRA `(.L_x_4) ;  /* 0xfffffffc00fc7947 */ /* 0x000fc0000383ffff */
[----:B------:R-:W-:-:S00]  /*08b0*/  NOP ;  /* 0x0000000000007918 */ /* 0x000fc00000000000 */
        /* <DEDUP_REMOVED lines=12> */
.L_x_32:


//--------------------- .text._Z9reduceRowPfifii  --------------------------
	.section	.text._Z9reduceRowPfifii,"ax",@progbits
	.align	128
        .global         _Z9reduceRowPfifii
        .type           _Z9reduceRowPfifii,@function
        .size           _Z9reduceRowPfifii,(.L_x_31 - _Z9reduceRowPfifii)
        .other          _Z9reduceRowPfifii,@"STO_CUDA_ENTRY STV_DEFAULT"
_Z9reduceRowPfifii:
.text._Z9reduceRowPfifii:
[----:B------:R-:W-:Y:S01]  /*0000*/  LDC R1, c[0x0][0x37c] ;  /* 0x0000df00ff017b82 */ /* 0x000fe20000000800 */
[----:B------:R-:W0:Y:S01]  /*0010*/  S2R R3, SR_TID.X ;  /* 0x0000000000037919 */ /* 0x000e220000002100 */
[----:B------:R-:W1:Y:S02]  /*0020*/  LDCU.64 UR4, c[0x0][0x390] ;  /* 0x00007200ff0477ac */ /* 0x000e640008000a00 */
[----:B-1----:R-:W-:-:S06]  /*0030*/  UIADD3 UR4, UPT, UPT, UR5, UR4, URZ ;  /* 0x0000000405047290 */ /* 0x002fcc000fffe0ff */
[----:B0-----:R-:W-:-:S13]  /*0040*/  ISETP.GE.AND P0, PT, R3, UR4, PT ;  /* 0x0000000403007c0c */ /* 0x001fda000bf06270 */
[----:B------:R-:W-:Y:S05]  /*0050*/  @P0 EXIT ;  /* 0x000000000000094d */ /* 0x000fea0003800000 */
[----:B------:R-:W0:Y:S01]  /*0060*/  LDC.64 R6, c[0x0][0x388] ;  /* 0x0000e200ff067b82 */ /* 0x000e220000000a00 */
[----:B------:R-:W1:Y:S07]  /*0070*/  LDCU.64 UR6, c[0x0][0x358] ;  /* 0x00006b00ff0677ac */ /* 0x000e6e0008000a00 */
[----:B------:R-:W2:Y:S01]  /*0080*/  LDC.64 R4, c[0x0][0x380] ;  /* 0x0000e000ff047b82 */ /* 0x000ea20000000a00 */
[----:B0-----:R-:W-:-:S04]  /*0090*/  IMAD R3, R6, UR4, R3 ;  /* 0x0000000406037c24 */ /* 0x001fc8000f8e0203 */
[----:B--2---:R-:W-:-:S05]  /*00a0*/  IMAD.WIDE R4, R3, 0x4, R4 ;  /* 0x0000000403047825 */ /* 0x004fca00078e0204 */
[----:B-1----:R-:W2:Y:S01]  /*00b0*/  LDG.E R0, desc[UR6][R4.64] ;  /* 0x0000000604007981 */ /* 0x002ea2000c1e1900 */
[----:B------:R-:W0:Y:S01]  /*00c0*/  MUFU.RCP R2, R7 ;  /* 0x0000000700027308 */ /* 0x000e220000001000 */
[----:B------:R-:W-:Y:S01]  /*00d0*/  BSSY.RECONVERGENT B0, `(.L_x_5) ;  /* 0x000000b000007945 */ /* 0x000fe20003800200 */
[----:B0-----:R-:W-:-:S04]  /*00e0*/  FFMA R3, R2, -R7, 1 ;  /* 0x3f80000002037423 */ /* 0x001fc80000000807 */
[----:B------:R-:W-:Y:S02]  /*00f0*/  FFMA R3, R2, R3, R2 ;  /* 0x0000000302037223 */ /* 0x000fe40000000002 */
[----:B--2---:R-:W0:Y:S02]  /*0100*/  FCHK P0, R0, R7 ;  /* 0x0000000700007302 */ /* 0x004e240000000000 */
[----:B------:R-:W-:-:S04]  /*0110*/  FFMA R2, R0, R3, RZ ;  /* 0x0000000300027223 */ /* 0x000fc800000000ff */
[----:B------:R-:W-:-:S04]  /*0120*/  FFMA R6, R2, -R7, R0 ;  /* 0x8000000702067223 */ /* 0x000fc80000000000 */
[----:B------:R-:W-:Y:S01]  /*0130*/  FFMA R3, R3, R6, R2 ;  /* 0x0000000603037223 */ /* 0x000fe20000000002 */
[----:B0-----:R-:W-:Y:S06]  /*0140*/  @!P0 BRA `(.L_x_6) ;  /* 0x00000000000c8947 */ /* 0x001fec0003800000 */
[----:B------:R-:W-:-:S07]  /*0150*/  MOV R2, 0x170 ;  /* 0x0000017000027802 */ /* 0x000fce0000000f00 */
[----:B------:R-:W-:Y:S05]  /*0160*/  CALL.REL.NOINC `($__internal_0_$__cuda_sm3x_div_rn_noftz_f32_slowpath) ;  /* 0x0000000000107944 */ /* 0x000fea0003c00000 */
[----:B------:R-:W-:-:S07]  /*0170*/  IMAD.MOV.U32 R3, RZ, RZ, R0 ;  /* 0x000000ffff037224 */ /* 0x000fce00078e0000 */
.L_x_6:
[----:B------:R-:W-:Y:S05]  /*0180*/  BSYNC.RECONVERGENT B0 ;  /* 0x0000000000007941 */ /* 0x000fea0003800200 */
.L_x_5:
[----:B------:R-:W-:Y:S01]  /*0190*/  STG.E desc[UR6][R4.64], R3 ;  /* 0x0000000304007986 */ /* 0x000fe2000c101906 */
[----:B------:R-:W-:Y:S05]  /*01a0*/  EXIT ;  /* 0x000000000000794d */ /* 0x000fea0003800000 */
        .weak           $__internal_0_$__cuda_sm3x_div_rn_noftz_f32_slowpath
        .type           $__internal_0_$__cuda_sm3x_div_rn_noftz_f32_slowpath,@function
        .size           $__internal_0_$__cuda_sm3x_div_rn_noftz_f32_slowpath,(.L_x_31 - $__internal_0_$__cuda_sm3x_div_rn_noftz_f32_slowpath)
$__internal_0_$__cuda_sm3x_div_rn_noftz_f32_slowpath:
[----:B------:R-:W0:Y:S01]  /*01b0*/  LDC R3, c[0x0][0x38c] ;  /* 0x0000e300ff037b82 */ /* 0x000e220000000800 */
[--C-:B------:R-:W-:Y:S01]  /*01c0*/  SHF.R.U32.HI R6, RZ, 0x17, R0.reuse ;  /* 0x00000017ff067819 */ /* 0x100fe20000011600 */
[----:B------:R-:W1:Y:S01]  /*01d0*/  LDCU UR4, c[0x0][0x38c] ;  /* 0x00007180ff0477ac */ /* 0x000e620008000800 */
[----:B------:R-:W-:Y:S01]  /*01e0*/  BSSY.RECONVERGENT B1, `(.L_x_7) ;  /* 0x0000064000017945 */ /* 0x000fe20003800200 */
[----:B------:R-:W-:Y:S01]  /*01f0*/  IMAD.MOV.U32 R8, RZ, RZ, R0 ;  /* 0x000000ffff087224 */ /* 0x000fe200078e0000 */
[----:B------:R-:W-:-:S05]  /*0200*/  LOP3.LUT R6, R6, 0xff, RZ, 0xc0, !PT ;  /* 0x000000ff06067812 */ /* 0x000fca00078ec0ff */
[----:B------:R-:W-:Y:S02]  /*0210*/  VIADD R11, R6, 0xffffffff ;  /* 0xffffffff060b7836 */ /* 0x000fe40000000000 */
[----:B-1----:R-:W-:Y:S01]  /*0220*/  IMAD.U32 R9, RZ, RZ, UR4 ;  /* 0x00000004ff097e24 */ /* 0x002fe2000f8e00ff */
[----:B0-----:R-:W-:-:S04]  /*0230*/  SHF.R.U32.HI R7, RZ, 0x17, R3 ;  /* 0x00000017ff077819 */ /* 0x001fc80000011603 */
[----:B------:R-:W-:-:S05]  /*0240*/  LOP3.LUT R7, R7, 0xff, RZ, 0xc0, !PT ;  /* 0x000000ff07077812 */ /* 0x000fca00078ec0ff */
[----:B------:R-:W-:-:S05]  /*0250*/  VIADD R12, R7, 0xffffffff ;  /* 0xffffffff070c7836 */ /* 0x000fca0000000000 */
[----:B------:R-:W-:-:S04]  /*0260*/  ISETP.GT.U32.AND P0, PT, R12, 0xfd, PT ;  /* 0x000000fd0c00780c */ /* 0x000fc80003f04070 */
[----:B------:R-:W-:-:S13]  /*0270*/  ISETP.GT.U32.OR P0, PT, R11, 0xfd, P0 ;  /* 0x000000fd0b00780c */ /* 0x000fda0000704470 */
[----:B------:R-:W-:Y:S01]  /*0280*/  @!P0 IMAD.MOV.U32 R10, RZ, RZ, RZ ;  /* 0x000000ffff0a8224 */ /* 0x000fe200078e00ff */
[----:B------:R-:W-:Y:S06]  /*0290*/  @!P0 BRA `(.L_x_8) ;  /* 0x00000000005c8947 */ /* 0x000fec0003800000 */
[----:B------:R-:W-:Y:S02]  /*02a0*/  FSETP.GTU.FTZ.AND P1, PT, |R3|, +INF , PT ;  /* 0x7f8000000300780b */ /* 0x000fe40003f3c200 */
[----:B------:R-:W-:-:S04]  /*02b0*/  FSETP.GTU.FTZ.AND P0, PT, |R0|, +INF , PT ;  /* 0x7f8000000000780b */ /* 0x000fc80003f1c200 */
[----:B------:R-:W-:-:S13]  /*02c0*/  PLOP3.LUT P0, PT, P0, P1, PT, 0xf8, 0x8f ;  /* 0x00000000008f781c */ /* 0x000fda0000703f70 */
[----:B------:R-:W-:Y:S05]  /*02d0*/  @P0 BRA `(.L_x_9) ;  /* 0x00000004004c0947 */ /* 0x000fea0003800000 */
[----:B------:R-:W-:-:S13]  /*02e0*/  LOP3.LUT P0, RZ, R9, 0x7fffffff, R8, 0xc8, !PT ;  /* 0x7fffffff09ff7812 */ /* 0x000fda000780c808 */
[----:B------:R-:W-:Y:S05]  /*02f0*/  @!P0 BRA `(.L_x_10) ;  /* 0x00000004003c8947 */ /* 0x000fea0003800000 */
[C---:B------:R-:W-:Y:S02]  /*0300*/  FSETP.NEU.FTZ.AND P2, PT, |R0|.reuse, +INF , PT ;  /* 0x7f8000000000780b */ /* 0x040fe40003f5d200 */
[----:B------:R-:W-:Y:S02]  /*0310*/  FSETP.NEU.FTZ.AND P1, PT, |R3|, +INF , PT ;  /* 0x7f8000000300780b */ /* 0x000fe40003f3d200 */
[----:B------:R-:W-:-:S11]  /*0320*/  FSETP.NEU.FTZ.AND P0, PT, |R0|, +INF , PT ;  /* 0x7f8000000000780b */ /* 0x000fd60003f1d200 */
[----:B------:R-:W-:Y:S05]  /*0330*/  @!P1 BRA !P2, `(.L_x_10) ;  /* 0x00000004002c9947 */ /* 0x000fea0005000000 */
[----:B------:R-:W-:-:S04]  /*0340*/  LOP3.LUT P2, RZ, R8, 0x7fffffff, RZ, 0xc0, !PT ;  /* 0x7fffffff08ff7812 */ /* 0x000fc8000784c0ff */
[----:B------:R-:W-:-:S13]  /*0350*/  PLOP3.LUT P1, PT, P1, P2, PT, 0x2f, 0xf2 ;  /* 0x0000000000f2781c */ /* 0x000fda0000f24577 */
[----:B------:R-:W-:Y:S05]  /*0360*/  @P1 BRA `(.L_x_11) ;  /* 0x0000000400181947 */ /* 0x000fea0003800000 */
[----:B------:R-:W-:-:S04]  /*0370*/  LOP3.LUT P1, RZ, R9, 0x7fffffff, RZ, 0xc0, !PT ;  /* 0x7fffffff09ff7812 */ /* 0x000fc8000782c0ff */
[----:B------:R-:W-:-:S13]  /*0380*/  PLOP3.LUT P0, PT, P0, P1, PT, 0x2f, 0xf2 ;  /* 0x0000000000f2781c */ /* 0x000fda0000702577 */
[----:B------:R-:W-:Y:S05]  /*0390*/  @P0 BRA `(.L_x_12) ;  /* 0x0000000400000947 */ /* 0x000fea0003800000 */
[----:B------:R-:W-:Y:S02]  /*03a0*/  ISETP.GE.AND P0, PT, R11, RZ, PT ;  /* 0x000000ff0b00720c */ /* 0x000fe40003f06270 */
[----:B------:R-:W-:-:S11]  /*03b0*/  ISETP.GE.AND P1, PT, R12, RZ, PT ;  /* 0x000000ff0c00720c */ /* 0x000fd60003f26270 */
[----:B------:R-:W-:Y:S02]  /*03c0*/  @P0 IMAD.MOV.U32 R10, RZ, RZ, RZ ;  /* 0x000000ffff0a0224 */ /* 0x000fe400078e00ff */
[----:B------:R-:W-:Y:S01]  /*03d0*/  @!P0 FFMA R8, R0, 1.84467440737095516160e+19, RZ ;  /* 0x5f80000000088823 */ /* 0x000fe200000000ff */
[----:B------:R-:W-:Y:S02]  /*03e0*/  @!P0 IMAD.MOV.U32 R10, RZ, RZ, -0x40 ;  /* 0xffffffc0ff0a8424 */ /* 0x000fe400078e00ff */
[----:B------:R-:W-:Y:S02]  /*03f0*/  @!P1 FFMA R9, R3, 1.84467440737095516160e+19, RZ ;  /* 0x5f80000003099823 */ /* 0x000fe400000000ff */
[----:B------:R-:W-:-:S07]  /*0400*/  @!P1 VIADD R10, R10, 0x40 ;  /* 0x000000400a0a9836 */ /* 0x000fce0000000000 */
.L_x_8:
[----:B------:R-:W-:Y:S01]  /*0410*/  LEA R0, R7, 0xc0800000, 0x17 ;  /* 0xc080000007007811 */ /* 0x000fe200078eb8ff */
[----:B------:R-:W-:Y:S01]  /*0420*/  VIADD R6, R6, 0xffffff81 ;  /* 0xffffff8106067836 */ /* 0x000fe20000000000 */
[----:B------:R-:W-:Y:S03]  /*0430*/  BSSY.RECONVERGENT B2, `(.L_x_13) ;  /* 0x0000035000027945 */ /* 0x000fe60003800200 */
[----:B------:R-:W-:Y:S01]  /*0440*/  IMAD.IADD R9, R9, 0x1, -R0 ;  /* 0x0000000109097824 */ /* 0x000fe200078e0a00 */
[C---:B------:R-:W-:Y:S01]  /*0450*/  IADD3 R7, PT, PT, R6.reuse, 0x7f, -R7 ;  /* 0x0000007f06077810 */ /* 0x040fe20007ffe807 */
[----:B------:R-:W-:Y:S02]  /*0460*/  IMAD R0, R6, -0x800000, R8 ;  /* 0xff80000006007824 */ /* 0x000fe400078e0208 */
[----:B------:R-:W0:Y:S01]  /*0470*/  MUFU.RCP R3, R9 ;  /* 0x0000000900037308 */ /* 0x000e220000001000 */
[----:B------:R-:W-:Y:S01]  /*0480*/  FADD.FTZ R11, -R9, -RZ ;  /* 0x800000ff090b7221 */ /* 0x000fe20000010100 */
[----:B------:R-:W-:-:S03]  /*0490*/  IMAD.IADD R7, R7, 0x1, R10 ;  /* 0x0000000107077824 */ /* 0x000fc600078e020a */
[----:B0-----:R-:W-:-:S04]  /*04a0*/  FFMA R12, R3, R11, 1 ;  /* 0x3f800000030c7423 */ /* 0x001fc8000000000b */
[----:B------:R-:W-:-:S04]  /*04b0*/  FFMA R12, R3, R12, R3 ;  /* 0x0000000c030c7223 */ /* 0x000fc80000000003 */
[----:B------:R-:W-:-:S04]  /*04c0*/  FFMA R3, R0, R12, RZ ;  /* 0x0000000c00037223 */ /* 0x000fc800000000ff */
[----:B------:R-:W-:-:S04]  /*04d0*/  FFMA R8, R11, R3, R0 ;  /* 0x000000030b087223 */ /* 0x000fc80000000000 */
[----:B------:R-:W-:-:S04]  /*04e0*/  FFMA R13, R12, R8, R3 ;  /* 0x000000080c0d7223 */ /* 0x000fc80000000003 */
[----:B------:R-:W-:-:S04]  /*04f0*/  FFMA R8, R11, R13, R0 ;  /* 0x0000000d0b087223 */ /* 0x000fc80000000000 */
[----:B------:R-:W-:-:S05]  /*0500*/  FFMA R0, R12, R8, R13 ;  /* 0x000000080c007223 */ /* 0x000fca000000000d */
[----:B------:R-:W-:-:S04]  /*0510*/  SHF.R.U32.HI R3, RZ, 0x17, R0 ;  /* 0x00000017ff037819 */ /* 0x000fc80000011600 */
[----:B------:R-:W-:-:S05]  /*0520*/  LOP3.LUT R3, R3, 0xff, RZ, 0xc0, !PT ;  /* 0x000000ff03037812 */ /* 0x000fca00078ec0ff */
[----:B------:R-:W-:-:S04]  /*0530*/  IMAD.IADD R9, R3, 0x1, R7 ;  /* 0x0000000103097824 */ /* 0x000fc800078e0207 */
[----:B------:R-:W-:-:S05]  /*0540*/  VIADD R3, R9, 0xffffffff ;  /* 0xffffffff09037836 */ /* 0x000fca0000000000 */
[----:B------:R-:W-:-:S13]  /*0550*/  ISETP.GE.U32.AND P0, PT, R3, 0xfe, PT ;  /* 0x000000fe0300780c */ /* 0x000fda0003f06070 */
[----:B------:R-:W-:Y:S05]  /*0560*/  @!P0 BRA `(.L_x_14) ;  /* 0x0000000000808947 */ /* 0x000fea0003800000 */
[----:B------:R-:W-:-:S13]  /*0570*/  ISETP.GT.AND P0, PT, R9, 0xfe, PT ;  /* 0x000000fe0900780c */ /* 0x000fda0003f04270 */
[----:B------:R-:W-:Y:S05]  /*0580*/  @P0 BRA `(.L_x_15) ;  /* 0x00000000006c0947 */ /* 0x000fea0003800000 */
[----:B------:R-:W-:-:S13]  /*0590*/  ISETP.GE.AND P0, PT, R9, 0x1, PT ;  /* 0x000000010900780c */ /* 0x000fda0003f06270 */
[----:B------:R-:W-:Y:S05]  /*05a0*/  @P0 BRA `(.L_x_16) ;  /* 0x0000000000740947 */ /* 0x000fea0003800000 */
[----:B------:R-:W-:Y:S02]  /*05b0*/  ISETP.GE.AND P0, PT, R9, -0x18, PT ;  /* 0xffffffe80900780c */ /* 0x000fe40003f06270 */
[----:B------:R-:W-:-:S11]  /*05c0*/  LOP3.LUT R0, R0, 0x80000000, RZ, 0xc0, !PT ;  /* 0x8000000000007812 */ /* 0x000fd600078ec0ff */
[----:B------:R-:W-:Y:S05]  /*05d0*/  @!P0 BRA `(.L_x_16) ;  /* 0x0000000000688947 */ /* 0x000fea0003800000 */
[CCC-:B------:R-:W-:Y:S01]  /*05e0*/  FFMA.RZ R3, R12.reuse, R8.reuse, R13.reuse ;  /* 0x000000080c037223 */ /* 0x1c0fe2000000c00d */
[CCC-:B------:R-:W-:Y:S01]  /*05f0*/  FFMA.RM R6, R12.reuse, R8.reuse, R13.reuse ;  /* 0x000000080c067223 */ /* 0x1c0fe2000000400d */
[C---:B------:R-:W-:Y:S02]  /*0600*/  ISETP.NE.AND P2, PT, R9.reuse, RZ, PT ;  /* 0x000000ff0900720c */ /* 0x040fe40003f45270 */
[----:B------:R-:W-:Y:S02]  /*0610*/  ISETP.NE.AND P1, PT, R9, RZ, PT ;  /* 0x000000ff0900720c */ /* 0x000fe40003f25270 */
[----:B------:R-:W-:Y:S01]  /*0620*/  LOP3.LUT R7, R3, 0x7fffff, RZ, 0xc0, !PT ;  /* 0x007fffff03077812 */ /* 0x000fe200078ec0ff */
[----:B------:R-:W-:Y:S01]  /*0630*/  FFMA.RP R3, R12, R8, R13 ;  /* 0x000000080c037223 */ /* 0x000fe2000000800d */
[----:B------:R-:W-:Y:S02]  /*0640*/  VIADD R8, R9, 0x20 ;  /* 0x0000002009087836 */ /* 0x000fe40000000000 */
[----:B------:R-:W-:Y:S01]  /*0650*/  LOP3.LUT R7, R7, 0x800000, RZ, 0xfc, !PT ;  /* 0x0080000007077812 */ /* 0x000fe200078efcff */
[----:B------:R-:W-:Y:S01]  /*0660*/  IMAD.MOV R9, RZ, RZ, -R9 ;  /* 0x000000ffff097224 */ /* 0x000fe200078e0a09 */
[----:B------:R-:W-:-:S02]  /*0670*/  FSETP.NEU.FTZ.AND P0, PT, R3, R6, PT ;  /* 0x000000060300720b */ /* 0x000fc40003f1d000 */
[----:B------:R-:W-:Y:S02]  /*0680*/  SHF.L.U32 R8, R7, R8, RZ ;  /* 0x0000000807087219 */ /* 0x000fe400000006ff */
[----:B------:R-:W-:Y:S02]  /*0690*/  SEL R6, R9, RZ, P2 ;  /* 0x000000ff09067207 */ /* 0x000fe40001000000 */
[----:B------:R-:W-:Y:S02]  /*06a0*/  ISETP.NE.AND P1, PT, R8, RZ, P1 ;  /* 0x000000ff0800720c */ /* 0x000fe40000f25270 */
[----:B------:R-:W-:Y:S02]  /*06b0*/  SHF.R.U32.HI R6, RZ, R6, R7 ;  /* 0x00000006ff067219 */ /* 0x000fe40000011607 */
[----:B------:R-:W-:Y:S02]  /*06c0*/  PLOP3.LUT P0, PT, P0, P1, PT, 0xf8, 0x8f ;  /* 0x00000000008f781c */ /* 0x000fe40000703f70 */
[----:B------:R-:W-:-:S02]  /*06d0*/  SHF.R.U32.HI R8, RZ, 0x1, R6 ;  /* 0x00000001ff087819 */ /* 0x000fc40000011606 */
[----:B------:R-:W-:-:S04]  /*06e0*/  SEL R3, RZ, 0x1, !P0 ;  /* 0x00000001ff037807 */ /* 0x000fc80004000000 */
[----:B------:R-:W-:-:S04]  /*06f0*/  LOP3.LUT R3, R3, 0x1, R8, 0xf8, !PT ;  /* 0x0000000103037812 */ /* 0x000fc800078ef808 */
[----:B------:R-:W-:-:S05]  /*0700*/  LOP3.LUT R3, R3, R6, RZ, 0xc0, !PT ;  /* 0x0000000603037212 */ /* 0x000fca00078ec0ff */
[----:B------:R-:W-:-:S05]  /*0710*/  IMAD.IADD R3, R8, 0x1, R3 ;  /* 0x0000000108037824 */ /* 0x000fca00078e0203 */
[----:B------:R-:W-:Y:S01]  /*0720*/  LOP3.LUT R0, R3, R0, RZ, 0xfc, !PT ;  /* 0x0000000003007212 */ /* 0x000fe200078efcff */
[----:B------:R-:W-:Y:S06]  /*0730*/  BRA `(.L_x_16) ;  /* 0x0000000000107947 */ /* 0x000fec0003800000 */
.L_x_15:
[----:B------:R-:W-:-:S04]  /*0740*/  LOP3.LUT R0, R0, 0x80000000, RZ, 0xc0, !PT ;  /* 0x8000000000007812 */ /* 0x000fc800078ec0ff */
[----:B------:R-:W-:Y:S01]  /*0750*/  LOP3.LUT R0, R0, 0x7f800000, RZ, 0xfc, !PT ;  /* 0x7f80000000007812 */ /* 0x000fe200078efcff */
[----:B------:R-:W-:Y:S06]  /*0760*/  BRA `(.L_x_16) ;  /* 0x0000000000047947 */ /* 0x000fec0003800000 */
.L_x_14:
[----:B------:R-:W-:-:S07]  /*0770*/  IMAD R0, R7, 0x800000, R0 ;  /* 0x0080000007007824 */ /* 0x000fce00078e0200 */
.L_x_16:
[----:B------:R-:W-:Y:S05]  /*0780*/  BSYNC.RECONVERGENT B2 ;  /* 0x0000000000027941 */ /* 0x000fea0003800200 */
.L_x_13:
[----:B------:R-:W-:Y:S05]  /*0790*/  BRA `(.L_x_17) ;  /* 0x0000000000207947 */ /* 0x000fea0003800000 */
.L_x_12:
[----:B------:R-:W-:-:S04]  /*07a0*/  LOP3.LUT R0, R9, 0x80000000, R8, 0x48, !PT ;  /* 0x8000000009007812 */ /* 0x000fc800078e4808 */
[----:B------:R-:W-:Y:S01]  /*07b0*/  LOP3.LUT R0, R0, 0x7f800000, RZ, 0xfc, !PT ;  /* 0x7f80000000007812 */ /* 0x000fe200078efcff */
[----:B------:R-:W-:Y:S06]  /*07c0*/  BRA `(.L_x_17) ;  /* 0x0000000000147947 */ /* 0x000fec0003800000 */
.L_x_11:
[----:B------:R-:W-:Y:S01]  /*07d0*/  LOP3.LUT R0, R9, 0x80000000, R8, 0x48, !PT ;  /* 0x8000000009007812 */ /* 0x000fe200078e4808 */
[----:B------:R-:W-:Y:S06]  /*07e0*/  BRA `(.L_x_17) ;  /* 0x00000000000c7947 */ /* 0x000fec0003800000 */
.L_x_10:
[----:B------:R-:W0:Y:S01]  /*07f0*/  MUFU.RSQ R0, -QNAN ;  /* 0xffc0000000007908 */ /* 0x000e220000001400 */
[----:B------:R-:W-:Y:S05]  /*0800*/  BRA `(.L_x_17) ;  /* 0x0000000000047947 */ /* 0x000fea0003800000 */
.L_x_9:
[----:B------:R-:W-:-:S07]  /*0810*/  FADD.FTZ R0, R0, R3 ;  /* 0x0000000300007221 */ /* 0x000fce0000010000 */
.L_x_17:
[----:B------:R-:W-:Y:S05]  /*0820*/  BSYNC.RECONVERGENT B1 ;  /* 0x0000000000017941 */ /* 0x000fea0003800200 */
.L_x_7:
[----:B------:R-:W-:-:S04]  /*0830*/  IMAD.MOV.U32 R3, RZ, RZ, 0x0 ;  /* 0x00000000ff037424 */ /* 0x000fc800078e00ff */
[----:B0-----:R-:W-:Y:S05]  /*0840*/  RET.REL.NODEC R2 `(_Z9reduceRowPfifii) ;  /* 0xfffffff402ec7950 */ /* 0x001fea0003c3ffff */
.L_x_18:
        /* <DEDUP_REMOVED lines=11> */
.L_x_31:


//--------------------- .text._Z10joinMatrixPfS_S_ii --------------------------
	.section	.text._Z10joinMatrixPfS_S_ii,"ax",@progbits
	.align	128
        .global         _Z10joinMatrixPfS_S_ii
        .type           _Z10joinMatrixPfS_S_ii,@function
        .size           _Z10joinMatrixPfS_S_ii,(.L_x_34 - _Z10joinMatrixPfS_S_ii)
        .other          _Z10joinMatrixPfS_S_ii,@"STO_CUDA_ENTRY STV_DEFAULT"
_Z10joinMatrixPfS_S_ii:
.text._Z10joinMatrixPfS_S_ii:
[----:B------:R-:W-:Y:S01]  /*0000*/  LDC R1, c[0x0][0x37c] ;  /* 0x0000df00ff017b82 */ /* 0x000fe20000000800 */
[----:B------:R-:W0:Y:S01]  /*0010*/  S2R R2, SR_TID.X ;  /* 0x0000000000027919 */ /* 0x000e220000002100 */
[----:B------:R-:W0:Y:S02]  /*0020*/  LDCU UR8, c[0x0][0x398] ;  /* 0x00007300ff0877ac */ /* 0x000e240008000800 */
[----:B0-----:R-:W-:-:S13]  /*0030*/  ISETP.GE.AND P0, PT, R2, UR8, PT ;  /* 0x0000000802007c0c */ /* 0x001fda000bf06270 */
[----:B------:R-:W-:Y:S05]  /*0040*/  @P0 EXIT ;  /* 0x000000000000094d */ /* 0x000fea0003800000 */
[----:B------:R-:W0:Y:S01]  /*0050*/  LDCU UR5, c[0x0][0x39c] ;  /* 0x00007380ff0577ac */ /* 0x000e220008000800 */
[----:B------:R-:W-:Y:S01]  /*0060*/  IMAD R3, R2, UR8, RZ ;  /* 0x0000000802037c24 */ /* 0x000fe2000f8e02ff */
[----:B------:R-:W1:Y:S01]  /*0070*/  LDCU.64 UR10, c[0x0][0x390] ;  /* 0x00007200ff0a77ac */ /* 0x000e620008000a00 */
[----:B------:R-:W-:Y:S01]  /*0080*/  UIADD3 UR6, UPT, UPT, UR8, -0x1, URZ ;  /* 0xffffffff08067890 */ /* 0x000fe2000fffe0ff */
[----:B------:R-:W-:Y:S01]  /*0090*/  UMOV UR7, 0x0 ;  /* 0x0000000000077882 */ /* 0x000fe20000000000 */
[----:B------:R-:W-:Y:S02]  /*00a0*/  ULOP3.LUT UR14, UR8, 0xf, URZ, 0xc0, !UPT ;  /* 0x0000000f080e7892 */ /* 0x000fe4000f8ec0ff */
[----:B------:R-:W-:Y:S01]  /*00b0*/  UISETP.GE.U32.AND UP0, UPT, UR6, 0xf, UPT ;  /* 0x0000000f0600788c */ /* 0x000fe2000bf06070 */
[----:B------:R-:W-:Y:S02]  /*00c0*/  UMOV UR4, URZ ;  /* 0x000000ff00047c82 */ /* 0x000fe40008000000 */
[----:B------:R-:W-:Y:S01]  /*00d0*/  UMOV UR6, 0x20 ;  /* 0x0000002000067882 */ /* 0x000fe20000000000 */
[----:B------:R-:W2:Y:S01]  /*00e0*/  LDCU.64 UR16, c[0x0][0x358] ;  /* 0x00006b00ff1077ac */ /* 0x000ea20008000a00 */
[----:B0-----:R-:W-:-:S02]  /*00f0*/  UIADD3 UR5, UPT, UPT, UR8, UR5, URZ ;  /* 0x0000000508057290 */ /* 0x001fc4000fffe0ff */
[----:B-1----:R-:W-:-:S04]  /*0100*/  UIMAD.WIDE.U32 UR6, UR10, 0x1, UR6 ;  /* 0x000000010a0678a5 */ /* 0x002fc8000f8e0006 */
[----:B------:R-:W-:Y:S01]  /*0110*/  IMAD R0, R2, UR5, RZ ;  /* 0x0000000502007c24 */ /* 0x000fe2000f8e02ff */
[----:B------:R-:W-:Y:S07]  /*0120*/  BRA.U !UP0, `(.L_x_19) ;  /* 0x0000000108d47547 */ /* 0x000fee000b800000 */
[----:B------:R-:W0:Y:S01]  /*0130*/  LDCU.64 UR12, c[0x0][0x380] ;  /* 0x00007000ff0c77ac */ /* 0x000e220008000a00 */
[----:B------:R-:W-:Y:S02]  /*0140*/  IMAD.MOV.U32 R8, RZ, RZ, R0 ;  /* 0x000000ffff087224 */ /* 0x000fe400078e0000 */
[----:B------:R-:W-:Y:S01]  /*0150*/  IMAD.MOV.U32 R9, RZ, RZ, R3 ;  /* 0x000000ffff097224 */ /* 0x000fe200078e0003 */
[----:B------:R-:W-:Y:S02]  /*0160*/  ULOP3.LUT UR4, UR8, 0xfffffff0, URZ, 0xc0, !UPT ;  /* 0xfffffff008047892 */ /* 0x000fe4000f8ec0ff */
[----:B------:R-:W-:Y:S02]  /*0170*/  UIADD3 UR5, UPT, UPT, UR7, UR11, URZ ;  /* 0x0000000b07057290 */ /* 0x000fe4000fffe0ff */
[----:B------:R-:W-:Y:S02]  /*0180*/  UIADD3 UR10, UPT, UPT, -UR4, URZ, URZ ;  /* 0x000000ff040a7290 */ /* 0x000fe4000fffe1ff */
[----:B0-----:R-:W-:-:S04]  /*0190*/  UIADD3 UR8, UP0, UPT, UR12, 0x20, URZ ;  /* 0x000000200c087890 */ /* 0x001fc8000ff1e0ff */
[----:B------:R-:W-:-:S12]  /*01a0*/  UIADD3.X UR9, UPT, UPT, URZ, UR13, URZ, UP0, !UPT ;  /* 0x0000000dff097290 */ /* 0x000fd800087fe4ff */
.L_x_20:
[----:B------:R-:W-:Y:S01]  /*01b0*/  MOV R4, UR8 ;  /* 0x0000000800047c02 */ /* 0x000fe20008000f00 */
[----:B------:R-:W-:-:S04]  /*01c0*/  IMAD.U32 R5, RZ, RZ, UR9 ;  /* 0x00000009ff057e24 */ /* 0x000fc8000f8e00ff */
[----:B------:R-:W-:-:S05]  /*01d0*/  IMAD.WIDE R4, R9, 0x4, R4 ;  /* 0x0000000409047825 */ /* 0x000fca00078e0204 */
[----:B--2-4-:R-:W2:Y:S01]  /*01e0*/  LDG.E R13, desc[UR16][R4.64+-0x20] ;  /* 0xffffe010040d7981 */ /* 0x014ea2000c1e1900 */
[----:B------:R-:W-:Y:S01]  /*01f0*/  MOV R10, UR6 ;  /* 0x00000006000a7c02 */ /* 0x000fe20008000f00 */
[----:B------:R-:W-:Y:S02]  /*0200*/  IMAD.U32 R7, RZ, RZ, UR5 ;  /* 0x00000005ff077e24 */ /* 0x000fe4000f8e00ff */
[----:B------:R-:W-:Y:S02]  /*0210*/  IMAD.U32 R11, RZ, RZ, UR7 ;  /* 0x00000007ff0b7e24 */ /* 0x000fe4000f8e00ff */
[----:B------:R-:W-:-:S04]  /*0220*/  IMAD.MOV.U32 R6, RZ, RZ, R10 ;  /* 0x000000ffff067224 */ /* 0x000fc800078e000a */
[----:B------:R-:W-:-:S05]  /*0230*/  IMAD.WIDE R6, R8, 0x4, R6 ;  /* 0x0000000408067825 */ /* 0x000fca00078e0206 */
[----:B--2---:R0:W-:Y:S04]  /*0240*/  STG.E desc[UR16][R6.64+-0x20], R13 ;  /* 0xffffe00d06007986 */ /* 0x0041e8000c101910 */
[----:B------:R-:W2:Y:S04]  /*0250*/  LDG.E R11, desc[UR16][R4.64+-0x1c] ;  /* 0xffffe410040b7981 */ /* 0x000ea8000c1e1900 */
[----:B--2---:R1:W-:Y:S04]  /*0260*/  STG.E desc[UR16][R6.64+-0x1c], R11 ;  /* 0xffffe40b06007986 */ /* 0x0043e8000c101910 */
[----:B------:R-:W2:Y:S04]  /*0270*/  LDG.E R15, desc[UR16][R4.64+-0x18] ;  /* 0xffffe810040f7981 */ /* 0x000ea8000c1e1900 */
[----:B--2---:R2:W-:Y:S04]  /*0280*/  STG.E desc[UR16][R6.64+-0x18], R15 ;  /* 0xffffe80f06007986 */ /* 0x0045e8000c101910 */
[----:B------:R-:W3:Y:S04]  /*0290*/  LDG.E R17, desc[UR16][R4.64+-0x14] ;  /* 0xffffec1004117981 */ /* 0x000ee8000c1e1900 */
[----:B---3--:R3:W-:Y:S04]  /*02a0*/  STG.E desc[UR16][R6.64+-0x14], R17 ;  /* 0xffffec1106007986 */ /* 0x0087e8000c101910 */
[----:B------:R-:W4:Y:S04]  /*02b0*/  LDG.E R19, desc[UR16][R4.64+-0x10] ;  /* 0xfffff01004137981 */ /* 0x000f28000c1e1900 */
[----:B----4-:R4:W-:Y:S04]  /*02c0*/  STG.E desc[UR16][R6.64+-0x10], R19 ;  /* 0xfffff01306007986 */ /* 0x0109e8000c101910 */
[----:B------:R-:W5:Y:S04]  /*02d0*/  LDG.E R21, desc[UR16][R4.64+-0xc] ;  /* 0xfffff41004157981 */ /* 0x000f68000c1e1900 */
[----:B-----5:R5:W-:Y:S04]  /*02e0*/  STG.E desc[UR16][R6.64+-0xc], R21 ;  /* 0xfffff41506007986 */ /* 0x020be8000c101910 */
[----:B0-----:R-:W2:Y:S04]  /*02f0*/  LDG.E R13, desc[UR16][R4.64+-0x8] ;  /* 0xfffff810040d7981 */ /* 0x001ea8000c1e1900 */
[----:B--2---:R0:W-:Y:S04]  /*0300*/  STG.E desc[UR16][R6.64+-0x8], R13 ;  /* 0xfffff80d06007986 */ /* 0x0041e8000c101910 */
[----:B-1----:R-:W2:Y:S04]  /*0310*/  LDG.E R11, desc[UR16][R4.64+-0x4] ;  /* 0xfffffc10040b7981 */ /* 0x002ea8000c1e1900 */
[----:B--2---:R1:W-:Y:S04]  /*0320*/  STG.E desc[UR16][R6.64+-0x4], R11 ;  /* 0xfffffc0b06007986 */ /* 0x0043e8000c101910 */
[----:B------:R-:W2:Y:S04]  /*0330*/  LDG.E R15, desc[UR16][R4.64] ;  /* 0x00000010040f7981 */ /* 0x000ea8000c1e1900 */
[----:B--2---:R2:W-:Y:S04]  /*0340*/  STG.E desc[UR16][R6.64], R15 ;  /* 0x0000000f06007986 */ /* 0x0045e8000c101910 */
[----:B---3--:R-:W3:Y:S04]  /*0350*/  LDG.E R17, desc[UR16][R4.64+0x4] ;  /* 0x0000041004117981 */ /* 0x008ee8000c1e1900 */
[----:B---3--:R3:W-:Y:S04]  /*0360*/  STG.E desc[UR16][R6.64+0x4], R17 ;  /* 0x0000041106007986 */ /* 0x0087e8000c101910 */
[----:B----4-:R-:W4:Y:S04]  /*0370*/  LDG.E R19, desc[UR16][R4.64+0x8] ;  /* 0x0000081004137981 */ /* 0x010f28000c1e1900 */
[----:B----4-:R4:W-:Y:S04]  /*0380*/  STG.E desc[UR16][R6.64+0x8], R19 ;  /* 0x0000081306007986 */ /* 0x0109e8000c101910 */
[----:B-----5:R-:W5:Y:S04]  /*0390*/  LDG.E R21, desc[UR16][R4.64+0xc] ;  /* 0x00000c1004157981 */ /* 0x020f68000c1e1900 */
[----:B-----5:R4:W-:Y:S04]  /*03a0*/  STG.E desc[UR16][R6.64+0xc], R21 ;  /* 0x00000c1506007986 */ /* 0x0209e8000c101910 */
[----:B0-----:R-:W5:Y:S04]  /*03b0*/  LDG.E R13, desc[UR16][R4.64+0x10] ;  /* 0x00001010040d7981 */ /* 0x001f68000c1e1900 */
[----:B-----5:R4:W-:Y:S04]  /*03c0*/  STG.E desc[UR16][R6.64+0x10], R13 ;  /* 0x0000100d06007986 */ /* 0x0209e8000c101910 */
[----:B-1----:R-:W5:Y:S04]  /*03d0*/  LDG.E R11, desc[UR16][R4.64+0x14] ;  /* 0x00001410040b7981 */ /* 0x002f68000c1e1900 */
[----:B-----5:R4:W-:Y:S04]  /*03e0*/  STG.E desc[UR16][R6.64+0x14], R11 ;  /* 0x0000140b06007986 */ /* 0x0209e8000c101910 */
[----:B--2---:R-:W2:Y:S04]  /*03f0*/  LDG.E R15, desc[UR16][R4.64+0x18] ;  /* 0x00001810040f7981 */ /* 0x004ea8000c1e1900 */
[----:B--2---:R4:W-:Y:S04]  /*0400*/  STG.E desc[UR16][R6.64+0x18], R15 ;  /* 0x0000180f06007986 */ /* 0x0049e8000c101910 */
[----:B---3--:R-:W2:Y:S01]  /*0410*/  LDG.E R17, desc[UR16][R4.64+0x1c] ;  /* 0x00001c1004117981 */ /* 0x008ea2000c1e1900 */
[----:B------:R-:W-:Y:S01]  /*0420*/  UIADD3 UR10, UPT, UPT, UR10, 0x10, URZ ;  /* 0x000000100a0a7890 */ /* 0x000fe2000fffe0ff */
[----:B------:R-:W-:Y:S01]  /*0430*/  IADD3 R9, PT, PT, R9, 0x10, RZ ;  /* 0x0000001009097810 */ /* 0x000fe20007ffe0ff */
[----:B------:R-:W-:-:S02]  /*0440*/  VIADD R8, R8, 0x10 ;  /* 0x0000001008087836 */ /* 0x000fc40000000000 */
[----:B------:R-:W-:Y:S01]  /*0450*/  UISETP.NE.AND UP0, UPT, UR10, URZ, UPT ;  /* 0x000000ff0a00728c */ /* 0x000fe2000bf05270 */
[----:B--2---:R4:W-:Y:S08]  /*0460*/  STG.E desc[UR16][R6.64+0x1c], R17 ;  /* 0x00001c1106007986 */ /* 0x0049f0000c101910 */
[----:B------:R-:W-:Y:S05]  /*0470*/  BRA.U UP0, `(.L_x_20) ;  /* 0xfffffffd004c7547 */ /* 0x000fea000b83ffff */
.L_x_19:
[----:B------:R-:W-:-:S09]  /*0480*/  UISETP.NE.AND UP0, UPT, UR14, URZ, UPT ;  /* 0x000000ff0e00728c */ /* 0x000fd2000bf05270 */
[----:B------:R-:W-:Y:S05]  /*0490*/  BRA.U !UP0, `(.L_x_21) ;  /* 0x0000000108fc7547 */ /* 0x000fea000b800000 */
[----:B------:R-:W0:Y:S01]  /*04a0*/  LDCU UR5, c[0x0][0x398] ;  /* 0x00007300ff0577ac */ /* 0x000e220008000800 */
[----:B------:R-:W-:Y:S02]  /*04b0*/  UISETP.GE.U32.AND UP0, UPT, UR14, 0x8, UPT ;  /* 0x000000080e00788c */ /* 0x000fe4000bf06070 */
[----:B0-----:R-:W-:-:S04]  /*04c0*/  ULOP3.LUT UR6, UR5, 0x7, URZ, 0xc0, !UPT ;  /* 0x0000000705067892 */ /* 0x001fc8000f8ec0ff */
[----:B------:R-:W-:-:S03]  /*04d0*/  UISETP.NE.AND UP1, UPT, UR6, URZ, UPT ;  /* 0x000000ff0600728c */ /* 0x000fc6000bf25270 */
[----:B------:R-:W-:Y:S08]  /*04e0*/  BRA.U !UP0, `(.L_x_22) ;  /* 0x00000001085c7547 */ /* 0x000ff0000b800000 */
[----:B------:R-:W0:Y:S01]  /*04f0*/  LDC.64 R4, c[0x0][0x380] ;  /* 0x0000e000ff047b82 */ /* 0x000e220000000a00 */
[----:B----4-:R-:W-:-:S05]  /*0500*/  IADD3 R7, PT, PT, R3, UR4, RZ ;  /* 0x0000000403077c10 */ /* 0x010fca000fffe0ff */
[----:B0-----:R-:W-:Y:S02]  /*0510*/  IMAD.WIDE R4, R7, 0x4, R4 ;  /* 0x0000000407047825 */ /* 0x001fe400078e0204 */
[----:B------:R-:W0:Y:S03]  /*0520*/  LDC.64 R6, c[0x0][0x390] ;  /* 0x0000e400ff067b82 */ /* 0x000e260000000a00 */
[----:B--2---:R-:W2:Y:S01]  /*0530*/  LDG.E R9, desc[UR16][R4.64] ;  /* 0x0000001004097981 */ /* 0x004ea2000c1e1900 */
[----:B------:R-:W-:-:S04]  /*0540*/  VIADD R11, R0, UR4 ;  /* 0x00000004000b7c36 */ /* 0x000fc80008000000 */
[----:B0-----:R-:W-:-:S05]  /*0550*/  IMAD.WIDE R6, R11, 0x4, R6 ;  /* 0x000000040b067825 */ /* 0x001fca00078e0206 */
[----:B--2---:R0:W-:Y:S04]  /*0560*/  STG.E desc[UR16][R6.64], R9 ;  /* 0x0000000906007986 */ /* 0x0041e8000c101910 */
[----:B------:R-:W2:Y:S04]  /*0570*/  LDG.E R11, desc[UR16][R4.64+0x4] ;  /* 0x00000410040b7981 */ /* 0x000ea8000c1e1900 */
        /* <DEDUP_REMOVED lines=9> */
[----:B0-----:R-:W2:Y:S04]  /*0610*/  LDG.E R9, desc[UR16][R4.64+0x18] ;  /* 0x0000181004097981 */ /* 0x001ea8000c1e1900 */
[----:B--2---:R3:W-:Y:S04]  /*0620*/  STG.E desc[UR16][R6.64+0x18], R9 ;  /* 0x0000180906007986 */ /* 0x0047e8000c101910 */
[----:B-1----:R-:W2:Y:S01]  /*0630*/  LDG.E R11, desc[UR16][R4.64+0x1c] ;  /* 0x00001c10040b7981 */ /* 0x002ea2000c1e1900 */
[----:B------:R-:W-:-:S03]  /*0640*/  UIADD3 UR4, UPT, UPT, UR4, 0x8, URZ ;  /* 0x0000000804047890 */ /* 0x000fc6000fffe0ff */
[----:B--2---:R3:W-:Y:S09]  /*0650*/  STG.E desc[UR16][R6.64+0x1c], R11 ;  /* 0x00001c0b06007986 */ /* 0x0047f2000c101910 */
.L_x_22:
[----:B------:R-:W-:Y:S05]  /*0660*/  BRA.U !UP1, `(.L_x_21) ;  /* 0x0000000109887547 */ /* 0x000fea000b800000 */
[----:B------:R-:W-:Y:S02]  /*0670*/  UISETP.GE.U32.AND UP0, UPT, UR6, 0x4, UPT ;  /* 0x000000040600788c */ /* 0x000fe4000bf06070 */
[----:B------:R-:W-:-:S04]  /*0680*/  ULOP3.LUT UR5, UR5, 0x3, URZ, 0xc0, !UPT ;  /* 0x0000000305057892 */ /* 0x000fc8000f8ec0ff */
[----:B------:R-:W-:-:S03]  /*0690*/  UISETP.NE.AND UP1, UPT, UR5, URZ, UPT ;  /* 0x000000ff0500728c */ /* 0x000fc6000bf25270 */
[----:B------:R-:W-:Y:S08]  /*06a0*/  BRA.U !UP0, `(.L_x_23) ;  /* 0x00000001083c7547 */ /* 0x000ff0000b800000 */
[----:B------:R-:W0:Y:S01]  /*06b0*/  LDC.64 R4, c[0x0][0x380] ;  /* 0x0000e000ff047b82 */ /* 0x000e220000000a00 */
[----:B---34-:R-:W-:-:S05]  /*06c0*/  IADD3 R7, PT, PT, R3, UR4, RZ ;  /* 0x0000000403077c10 */ /* 0x018fca000fffe0ff */
        /* <DEDUP_REMOVED lines=10> */
[----:B------:R-:W2:Y:S01]  /*0770*/  LDG.E R15, desc[UR16][R4.64+0xc] ;  /* 0x00000c10040f7981 */ /* 0x000ea2000c1e1900 */
[----:B------:R-:W-:-:S03]  /*0780*/  UIADD3 UR4, UPT, UPT, UR4, 0x4, URZ ;  /* 0x0000000404047890 */ /* 0x000fc6000fffe0ff */
[----:B--2---:R0:W-:Y:S09]  /*0790*/  STG.E desc[UR16][R6.64+0xc], R15 ;  /* 0x00000c0f06007986 */ /* 0x0041f2000c101910 */
.L_x_23:
[----:B------:R-:W-:Y:S05]  /*07a0*/  BRA.U !UP1, `(.L_x_21) ;  /* 0x0000000109387547 */ /* 0x000fea000b800000 */
[----:B0--3--:R-:W0:Y:S01]  /*07b0*/  LDC.64 R8, c[0x0][0x390] ;  /* 0x0000e400ff087b82 */ /* 0x009e220000000a00 */
[----:B----4-:R-:W-:Y:S01]  /*07c0*/  IADD3 R13, PT, PT, R3, UR4, RZ ;  /* 0x00000004030d7c10 */ /* 0x010fe2000fffe0ff */
[----:B------:R-:W-:Y:S01]  /*07d0*/  VIADD R3, R0, UR4 ;  /* 0x0000000400037c36 */ /* 0x000fe20008000000 */
[----:B------:R-:W-:-:S05]  /*07e0*/  UIADD3 UR5, UPT, UPT, -UR5, URZ, URZ ;  /* 0x000000ff05057290 */ /* 0x000fca000fffe1ff */
[----:B------:R-:W1:Y:S07]  /*07f0*/  LDC.64 R10, c[0x0][0x380] ;  /* 0x0000e000ff0a7b82 */ /* 0x000e6e0000000a00 */
.L_x_24:
[----:B01----:R-:W-:-:S06]  /*0800*/  IMAD.WIDE R6, R13, 0x4, R10 ;  /* 0x000000040d067825 */ /* 0x003fcc00078e020a */
[----:B--2---:R-:W2:Y:S01]  /*0810*/  LDG.E R7, desc[UR16][R6.64] ;  /* 0x0000001006077981 */ /* 0x004ea2000c1e1900 */
[C---:B0-----:R-:W-:Y:S01]  /*0820*/  IMAD.WIDE R4, R3.reuse, 0x4, R8 ;  /* 0x0000000403047825 */ /* 0x041fe200078e0208 */
[----:B------:R-:W-:Y:S01]  /*0830*/  UIADD3 UR5, UPT, UPT, UR5, 0x1, URZ ;  /* 0x0000000105057890 */ /* 0x000fe2000fffe0ff */
[----:B------:R-:W-:Y:S02]  /*0840*/  IADD3 R3, PT, PT, R3, 0x1, RZ ;  /* 0x0000000103037810 */ /* 0x000fe40007ffe0ff */
[----:B------:R-:W-:Y:S01]  /*0850*/  VIADD R13, R13, 0x1 ;  /* 0x000000010d0d7836 */ /* 0x000fe20000000000 */
[----:B------:R-:W-:Y:S01]  /*0860*/  UISETP.NE.AND UP0, UPT, UR5, URZ, UPT ;  /* 0x000000ff0500728c */ /* 0x000fe2000bf05270 */
[----:B--2---:R0:W-:Y:S08]  /*0870*/  STG.E desc[UR16][R4.64], R7 ;  /* 0x0000000704007986 */ /* 0x0041f0000c101910 */
[----:B------:R-:W-:Y:S05]  /*0880*/  BRA.U UP0, `(.L_x_24) ;  /* 0xfffffffd00dc7547 */ /* 0x000fea000b83ffff */
.L_x_21:
[----:B0-----:R-:W0:Y:S02]  /*0890*/  LDC R5, c[0x0][0x39c] ;  /* 0x0000e700ff057b82 */ /* 0x001e240000000800 */
[----:B0-----:R-:W-:-:S13]  /*08a0*/  ISETP.GE.AND P0, PT, R5, 0x1, PT ;  /* 0x000000010500780c */ /* 0x001fda0003f06270 */
[----:B--2---:R-:W-:Y:S05]  /*08b0*/  @!P0 EXIT ;  /* 0x000000000000894d */ /* 0x004fea0003800000 */
[----:B------:R-:W0:Y:S01]  /*08c0*/  LDCU UR6, c[0x0][0x398] ;  /* 0x00007300ff0677ac */ /* 0x000e220008000800 */
[C---:B------:R-:W-:Y:S01]  /*08d0*/  ISETP.GE.U32.AND P1, PT, R5.reuse, 0x10, PT ;  /* 0x000000100500780c */ /* 0x040fe20003f26070 */
[----:B------:R-:W-:Y:S01]  /*08e0*/  HFMA2 R3, -RZ, RZ, 0, 0 ;  /* 0x00000000ff037431 */ /* 0x000fe200000001ff */
[----:B------:R-:W-:Y:S01]  /*08f0*/  LOP3.LUT R12, R5, 0xf, RZ, 0xc0, !PT ;  /* 0x0000000f050c7812 */ /* 0x000fe200078ec0ff */
[----:B------:R-:W-:-:S03]  /*0900*/  IMAD R2, R2, R5, RZ ;  /* 0x0000000502027224 */ /* 0x000fc600078e02ff */
[----:B------:R-:W-:Y:S01]  /*0910*/  ISETP.NE.AND P0, PT, R12, RZ, PT ;  /* 0x000000ff0c00720c */ /* 0x000fe20003f05270 */
[----:B0-----:R-:W-:-:S06]  /*0920*/  VIADD R4, R0, UR6 ;  /* 0x0000000600047c36 */ /* 0x001fcc0008000000 */
[----:B------:R-:W-:Y:S06]  /*0930*/  @!P1 BRA `(.L_x_25) ;  /* 0x0000000000d49947 */ /* 0x000fec0003800000 */
[----:B---34-:R-:W0:Y:S01]  /*0940*/  LDC.64 R6, c[0x0][0x388] ;  /* 0x0000e200ff067b82 */ /* 0x018e220000000a00 */
[----:B------:R-:W1:Y:S01]  /*0950*/  LDCU.64 UR4, c[0x0][0x390] ;  /* 0x00007200ff0477ac */ /* 0x000e620008000a00 */
[----:B------:R-:W-:Y:S01]  /*0960*/  LOP3.LUT R3, R5, 0x7ffffff0, RZ, 0xc0, !PT ;  /* 0x7ffffff005037812 */ /* 0x000fe200078ec0ff */
[----:B------:R-:W-:-:S03]  /*0970*/  IMAD.MOV.U32 R10, RZ, RZ, R4 ;  /* 0x000000ffff0a7224 */ /* 0x000fc600078e0004 */
[----:B------:R-:W-:Y:S01]  /*0980*/  IADD3 R11, PT, PT, -R3, RZ, RZ ;  /* 0x000000ff030b7210 */ /* 0x000fe20007ffe1ff */
[----:B-1----:R-:W-:-:S04]  /*0990*/  UIADD3 UR4, UP0, UPT, UR4, 0x20, URZ ;  /* 0x0000002004047890 */ /* 0x002fc8000ff1e0ff */
[----:B------:R-:W-:Y:S01]  /*09a0*/  UIADD3.X UR5, UPT, UPT, URZ, UR5, URZ, UP0, !UPT ;  /* 0x00000005ff057290 */ /* 0x000fe200087fe4ff */
[----:B0-----:R-:W-:-:S03]  /*09b0*/  IMAD.WIDE.U32 R6, R2, 0x4, R6 ;  /* 0x0000000402067825 */ /* 0x001fc600078e0006 */
[----:B------:R-:W-:-:S04]  /*09c0*/  IADD3 R14, P1, PT, R6, 0x20, RZ ;  /* 0x00000020060e7810 */ /* 0x000fc80007f3e0ff */
[----:B------:R-:W-:-:S09]  /*09d0*/  IADD3.X R21, PT, PT, RZ, R7, RZ, P1, !PT ;  /* 0x00000007ff157210 */ /* 0x000fd20000ffe4ff */
.L_x_26:
[----:B------:R-:W-:Y:S01]  /*09e0*/  IMAD.MOV.U32 R6, RZ, RZ, R14 ;  /* 0x000000ffff067224 */ /* 0x000fe200078e000e */
[----:B------:R-:W-:-:S05]  /*09f0*/  MOV R7, R21 ;  /* 0x0000001500077202 */ /* 0x000fca0000000f00 */
[----:B0-----:R-:W2:Y:S01]  /*0a00*/  LDG.E R13, desc[UR16][R6.64+-0x20] ;  /* 0xffffe010060d7981 */ /* 0x001ea2000c1e1900 */
[----:B------:R-:W-:Y:S01]  /*0a10*/  MOV R9, UR5 ;  /* 0x0000000500097c02 */ /* 0x000fe20008000f00 */
[----:B------:R-:W-:-:S04]  /*0a20*/  IMAD.U32 R8, RZ, RZ, UR4 ;  /* 0x00000004ff087e24 */ /* 0x000fc8000f8e00ff */
        /* <DEDUP_REMOVED lines=28> */
[----:B--2---:R-:W2:Y:S01]  /*0bf0*/  LDG.E R17, desc[UR16][R6.64+0x18] ;  /* 0x0000181006117981 */ /* 0x004ea2000c1e1900 */
[----:B------:R-:W-:-:S05]  /*0c00*/  VIADD R11, R11, 0x10 ;  /* 0x000000100b0b7836 */ /* 0x000fca0000000000 */
[----:B------:R-:W-:Y:S01]  /*0c10*/  ISETP.NE.AND P1, PT, R11, RZ, PT ;  /* 0x000000ff0b00720c */ /* 0x000fe20003f25270 */
[----:B--2---:R0:W-:Y:S04]  /*0c20*/  STG.E desc[UR16][R8.64+0x18], R17 ;  /* 0x0000181108007986 */ /* 0x0041e8000c101910 */
[----:B---3--:R-:W2:Y:S01]  /*0c30*/  LDG.E R19, desc[UR16][R6.64+0x1c] ;  /* 0x00001c1006137981 */ /* 0x008ea2000c1e1900 */
[----:B------:R-:W-:Y:S01]  /*0c40*/  IADD3 R14, P2, PT, R6, 0x40, RZ ;  /* 0x00000040060e7810 */ /* 0x000fe20007f5e0ff */
[----:B------:R-:W-:-:S03]  /*0c50*/  VIADD R10, R10, 0x10 ;  /* 0x000000100a0a7836 */ /* 0x000fc60000000000 */
[----:B----4-:R-:W-:Y:S01]  /*0c60*/  IADD3.X R21, PT, PT, RZ, R7, RZ, P2, !PT ;  /* 0x00000007ff157210 */ /* 0x010fe200017fe4ff */
[----:B--2---:R0:W-:Y:S02]  /*0c70*/  STG.E desc[UR16][R8.64+0x1c], R19 ;  /* 0x00001c1308007986 */ /* 0x0041e4000c101910 */
[----:B------:R-:W-:Y:S06]  /*0c80*/  @P1 BRA `(.L_x_26) ;  /* 0xfffffffc00541947 */ /* 0x000fec000383ffff */
.L_x_25:
[----:B------:R-:W-:Y:S05]  /*0c90*/  @!P0 EXIT ;  /* 0x000000000000894d */ /* 0x000fea0003800000 */
[----:B------:R-:W-:Y:S02]  /*0ca0*/  ISETP.GE.U32.AND P1, PT, R12, 0x8, PT ;  /* 0x000000080c00780c */ /* 0x000fe40003f26070 */
[----:B------:R-:W-:-:S04]  /*0cb0*/  LOP3.LUT R14, R5, 0x7, RZ, 0xc0, !PT ;  /* 0x00000007050e7812 */ /* 0x000fc800078ec0ff */
[----:B------:R-:W-:-:S07]  /*0cc0*/  ISETP.NE.AND P0, PT, R14, RZ, PT ;  /* 0x000000ff0e00720c */ /* 0x000fce0003f05270 */
[----:B------:R-:W-:Y:S06]  /*0cd0*/  @!P1 BRA `(.L_x_27) ;  /* 0x0000000000709947 */ /* 0x000fec0003800000 */
[----:B---34-:R-:W1:Y:S01]  /*0ce0*/  LDC.64 R10, c[0x0][0x388] ;  /* 0x0000e200ff0a7b82 */ /* 0x018e620000000a00 */
[----:B------:R-:W-:Y:S01]  /*0cf0*/  IADD3 R7, PT, PT, R2, R3, RZ ;  /* 0x0000000302077210 */ /* 0x000fe20007ffe0ff */
[----:B------:R-:W2:Y:S06]  /*0d00*/  LDCU.64 UR4, c[0x0][0x388] ;  /* 0x00007100ff0477ac */ /* 0x000eac0008000a00 */
[----:B0-----:R-:W0:Y:S01]  /*0d10*/  LDC.64 R8, c[0x0][0x390] ;  /* 0x0000e400ff087b82 */ /* 0x001e220000000a00 */
[----:B-1----:R-:W-:-:S06]  /*0d20*/  IMAD.WIDE.U32 R10, R7, 0x4, R10 ;  /* 0x00000004070a7825 */ /* 0x002fcc00078e000a */
[----:B------:R-:W3:Y:S01]  /*0d30*/  LDG.E R11, desc[UR16][R10.64] ;  /* 0x000000100a0b7981 */ /* 0x000ee2000c1e1900 */
[----:B------:R-:W-:Y:S01]  /*0d40*/  IADD3 R12, P1, PT, R2, R3, RZ ;  /* 0x00000003020c7210 */ /* 0x000fe20007f3e0ff */
[----:B------:R-:W-:-:S03]  /*0d50*/  IMAD.IADD R7, R4, 0x1, R3 ;  /* 0x0000000104077824 */ /* 0x000fc600078e0203 */
[----:B------:R-:W-:Y:S01]  /*0d60*/  IADD3.X R13, PT, PT, RZ, RZ, RZ, P1, !PT ;  /* 0x000000ffff0d7210 */ /* 0x000fe20000ffe4ff */
[----:B0-----:R-:W-:Y:S01]  /*0d70*/  IMAD.WIDE R8, R7, 0x4, R8 ;  /* 0x0000000407087825 */ /* 0x001fe200078e0208 */
[----:B--2---:R-:W-:-:S04]  /*0d80*/  LEA R6, P1, R12, UR4, 0x2 ;  /* 0x000000040c067c11 */ /* 0x004fc8000f8210ff */
[----:B------:R-:W-:Y:S01]  /*0d90*/  LEA.HI.X R7, R12, UR5, R13, 0x2, P1 ;  /* 0x000000050c077c11 */ /* 0x000fe200088f140d */
[----:B---3--:R0:W-:Y:S04]  /*0da0*/  STG.E desc[UR16][R8.64], R11 ;  /* 0x0000000b08007986 */ /* 0x0081e8000c101910 */
[----:B------:R-:W2:Y:S04]  /*0db0*/  LDG.E R13, desc[UR16][R6.64+0x4] ;  /* 0x00000410060d7981 */ /* 0x000ea8000c1e1900 */
[----:B--2---:R1:W-:Y:S04]  /*0dc0*/  STG.E desc[UR16][R8.64+0x4], R13 ;  /* 0x0000040d08007986 */ /* 0x0043e8000c101910 */
[----:B------:R-:W2:Y:S04]  /*0dd0*/  LDG.E R15, desc[UR16][R6.64+0x8] ;  /* 0x00000810060f7981 */ /* 0x000ea8000c1e1900 */
[----:B--2---:R2:W-:Y:S04]  /*0de0*/  STG.E desc[UR16][R8.64+0x8], R15 ;  /* 0x0000080f08007986 */ /* 0x0045e8000c101910 */
[----:B------:R-:W3:Y:S04]  /*0df0*/  LDG.E R17, desc[UR16][R6.64+0xc] ;  /* 0x00000c1006117981 */ /* 0x000ee8000c1e1900 */
[----:B---3--:R2:W-:Y:S04]  /*0e00*/  STG.E desc[UR16][R8.64+0xc], R17 ;  /* 0x00000c1108007986 */ /* 0x0085e8000c101910 */
[----:B------:R-:W3:Y:S04]  /*0e10*/  LDG.E R19, desc[UR16][R6.64+0x10] ;  /* 0x0000101006137981 */ /* 0x000ee8000c1e1900 */
[----:B---3--:R2:W-:Y:S04]  /*0e20*/  STG.E desc[UR16][R8.64+0x10], R19 ;  /* 0x0000101308007986 */ /* 0x0085e8000c101910 */
[----:B------:R-:W3:Y:S04]  /*0e30*/  LDG.E R21, desc[UR16][R6.64+0x14] ;  /* 0x0000141006157981 */ /* 0x000ee8000c1e1900 */
[----:B---3--:R2:W-:Y:S04]  /*0e40*/  STG.E desc[UR16][R8.64+0x14], R21 ;  /* 0x0000141508007986 */ /* 0x0085e8000c101910 */
[----:B0-----:R-:W3:Y:S04]  /*0e50*/  LDG.E R11, desc[UR16][R6.64+0x18] ;  /* 0x00001810060b7981 */ /* 0x001ee8000c1e1900 */
[----:B---3--:R2:W-:Y:S04]  /*0e60*/  STG.E desc[UR16][R8.64+0x18], R11 ;  /* 0x0000180b08007986 */ /* 0x0085e8000c101910 */
[----:B-1----:R-:W3:Y:S01]  /*0e70*/  LDG.E R13, desc[UR16][R6.64+0x1c] ;  /* 0x00001c10060d7981 */ /* 0x002ee2000c1e1900 */
[----:B------:R-:W-:-:S03]  /*0e80*/  VIADD R3, R3, 0x8 ;  /* 0x0000000803037836 */ /* 0x000fc60000000000 */
[----:B---3--:R2:W-:Y:S04]  /*0e90*/  STG.E desc[UR16][R8.64+0x1c], R13 ;  /* 0x00001c0d08007986 */ /* 0x0085e8000c101910 */
.L_x_27:
[----:B------:R-:W-:Y:S05]  /*0ea0*/  @!P0 EXIT ;  /* 0x000000000000894d */ /* 0x000fea0003800000 */
[----:B------:R-:W-:Y:S02]  /*0eb0*/  ISETP.GE.U32.AND P1, PT, R14, 0x4, PT ;  /* 0x000000040e00780c */ /* 0x000fe40003f26070 */
[----:B---34-:R-:W-:-:S04]  /*0ec0*/  LOP3.LUT R6, R5, 0x3, RZ, 0xc0, !PT ;  /* 0x0000000305067812 */ /* 0x018fc800078ec0ff */
[----:B------:R-:W-:-:S07]  /*0ed0*/  ISETP.NE.AND P0, PT, R6, RZ, PT ;  /* 0x000000ff0600720c */ /* 0x000fce0003f05270 */
[----:B------:R-:W-:Y:S06]  /*0ee0*/  @!P1 BRA `(.L_x_28) ;  /* 0x0000000000509947 */ /* 0x000fec0003800000 */
[----:B0-2---:R-:W0:Y:S01]  /*0ef0*/  LDC.64 R8, c[0x0][0x388] ;  /* 0x0000e200ff087b82 */ /* 0x005e220000000a00 */
[----:B------:R-:W-:Y:S01]  /*0f00*/  IADD3 R5, PT, PT, R2, R3, RZ ;  /* 0x0000000302057210 */ /* 0x000fe20007ffe0ff */
[----:B------:R-:W1:Y:S06]  /*0f10*/  LDCU.64 UR4, c[0x0][0x388] ;  /* 0x00007100ff0477ac */ /* 0x000e6c0008000a00 */
[----:B------:R-:W2:Y:S01]  /*0f20*/  LDC.64 R10, c[0x0][0x390] ;  /* 0x0000e400ff0a7b82 */ /* 0x000ea20000000a00 */
[----:B0-----:R-:W-:-:S06]  /*0f30*/  IMAD.WIDE.U32 R8, R5, 0x4, R8 ;  /* 0x0000000405087825 */ /* 0x001fcc00078e0008 */
[----:B------:R-:W3:Y:S01]  /*0f40*/  LDG.E R9, desc[UR16][R8.64] ;  /* 0x0000001008097981 */ /* 0x000ee2000c1e1900 */
[----:B------:R-:W-:Y:S01]  /*0f50*/  IADD3 R7, P1, PT, R2, R3, RZ ;  /* 0x0000000302077210 */ /* 0x000fe20007f3e0ff */
[----:B------:R-:W-:-:S03]  /*0f60*/  IMAD.IADD R5, R4, 0x1, R3 ;  /* 0x0000000104057824 */ /* 0x000fc600078e0203 */
[----:B------:R-:W-:Y:S01]  /*0f70*/  IADD3.X R12, PT, PT, RZ, RZ, RZ, P1, !PT ;  /* 0x000000ffff0c7210 */ /* 0x000fe20000ffe4ff */
[----:B--2---:R-:W-:Y:S01]  /*0f80*/  IMAD.WIDE R10, R5, 0x4, R10 ;  /* 0x00000004050a7825 */ /* 0x004fe200078e020a */
[----:B-1----:R-:W-:-:S04]  /*0f90*/  LEA R4, P1, R7, UR4, 0x2 ;  /* 0x0000000407047c11 */ /* 0x002fc8000f8210ff */
[----:B------:R-:W-:Y:S01]  /*0fa0*/  LEA.HI.X R5, R7, UR5, R12, 0x2, P1 ;  /* 0x0000000507057c11 */ /* 0x000fe200088f140c */
[----:B---3--:R1:W-:Y:S04]  /*0fb0*/  STG.E desc[UR16][R10.64], R9 ;  /* 0x000000090a007986 */ /* 0x0083e8000c101910 */
[----:B------:R-:W2:Y:S04]  /*0fc0*/  LDG.E R7, desc[UR16][R4.64+0x4] ;  /* 0x0000041004077981 */ /* 0x000ea8000c1e1900 */
[----:B--2---:R1:W-:Y:S04]  /*0fd0*/  STG.E desc[UR16][R10.64+0x4], R7 ;  /* 0x000004070a007986 */ /* 0x0043e8000c101910 */
[----:B------:R-:W2:Y:S04]  /*0fe0*/  LDG.E R13, desc[UR16][R4.64+0x8] ;  /* 0x00000810040d7981 */ /* 0x000ea8000c1e1900 */
[----:B--2---:R1:W-:Y:S04]  /*0ff0*/  STG.E desc[UR16][R10.64+0x8], R13 ;  /* 0x0000080d0a007986 */ /* 0x0043e8000c101910 */
[----:B------:R-:W2:Y:S01]  /*1000*/  LDG.E R15, desc[UR16][R4.64+0xc] ;  /* 0x00000c10040f7981 */ /* 0x000ea2000c1e1900 */
[----:B------:R-:W-:-:S03]  /*1010*/  VIADD R3, R3, 0x4 ;  /* 0x0000000403037836 */ /* 0x000fc60000000000 */
[----:B--2---:R1:W-:Y:S04]  /*1020*/  STG.E desc[UR16][R10.64+0xc], R15 ;  /* 0x00000c0f0a007986 */ /* 0x0043e8000c101910 */
.L_x_28:
[----:B------:R-:W-:Y:S05]  /*1030*/  @!P0 EXIT ;  /* 0x000000000000894d */ /* 0x000fea0003800000 */
[----:B012---:R-:W0:Y:S01]  /*1040*/  LDC.64 R8, c[0x0][0x388] ;  /* 0x0000e200ff087b82 */ /* 0x007e220000000a00 */
[----:B------:R-:W-:Y:S02]  /*1050*/  IADD3 R7, PT, PT, R2, R3, RZ ;  /* 0x0000000302077210 */ /* 0x000fe40007ffe0ff */
[----:B------:R-:W-:Y:S01]  /*1060*/  IADD3 R11, PT, PT, R0, UR6, R3 ;  /* 0x00000006000b7c10 */ /* 0x000fe2000fffe003 */
[----:B------:R-:W-:-:S04]  /*1070*/  IMAD.MOV R0, RZ, RZ, -R6 ;  /* 0x000000ffff007224 */ /* 0x000fc800078e0a06 */
[----:B------:R-:W1:Y:S01]  /*1080*/  LDC.64 R4, c[0x0][0x390] ;  /* 0x0000e400ff047b82 */ /* 0x000e620000000a00 */
[----:B0-----:R-:W-:-:S07]  /*1090*/  IMAD.WIDE.U32 R8, R7, 0x4, R8 ;  /* 0x0000000407087825 */ /* 0x001fce00078e0008 */
.L_x_29:
[----:B0-----:R-:W-:Y:S01]  /*10a0*/  IMAD.MOV.U32 R7, RZ, RZ, R9 ;  /* 0x000000ffff077224 */ /* 0x001fe200078e0009 */
[----:B------:R-:W-:-:S05]  /*10b0*/  MOV R6, R8 ;  /* 0x0000000800067202 */ /* 0x000fca0000000f00 */
[----:B------:R-:W2:Y:S01]  /*10c0*/  LDG.E R7, desc[UR16][R6.64] ;  /* 0x0000001006077981 */ /* 0x000ea2000c1e1900 */
[----:B------:R-:W-:Y:S01]  /*10d0*/  IADD3 R0, PT, PT, R0, 0x1, RZ ;  /* 0x0000000100007810 */ /* 0x000fe20007ffe0ff */
[C---:B-1----:R-:W-:Y:S01]  /*10e0*/  IMAD.WIDE R2, R11.reuse, 0x4, R4 ;  /* 0x000000040b027825 */ /* 0x042fe200078e0204 */
[----:B------:R-:W-:Y:S02]  /*10f0*/  IADD3 R8, P1, PT, R8, 0x4, RZ ;  /* 0x0000000408087810 */ /* 0x000fe40007f3e0ff */
[----:B------:R-:W-:Y:S01]  /*1100*/  ISETP.NE.AND P0, PT, R0, RZ, PT ;  /* 0x000000ff0000720c */ /* 0x000fe20003f05270 */
[----:B------:R-:W-:Y:S01]  /*1110*/  VIADD R11, R11, 0x1 ;  /* 0x000000010b0b7836 */ /* 0x000fe20000000000 */
[----:B------:R-:W-:Y:S01]  /*1120*/  IADD3.X R9, PT, PT, RZ, R9, RZ, P1, !PT ;  /* 0x00000009ff097210 */ /* 0x000fe20000ffe4ff */
[----:B--2---:R0:W-:Y:S10]  /*1130*/  STG.E desc[UR16][R2.64], R7 ;  /* 0x0000000702007986 */ /* 0x0041f4000c101910 */
[----:B------:R-:W-:Y:S05]  /*1140*/  @P0 BRA `(.L_x_29) ;  /* 0xfffffffc00d40947 */ /* 0x000fea000383ffff */
[----:B------:R-:W-:Y:S05]  /*1150*/  EXIT ;  /* 0x000000000000794d */ /* 0x000fea0003800000 */
.L_x_30:
        /* <DEDUP_REMOVED lines=10> */
.L_x_34:


//--------------------- .nv.shared.reserved.0     --------------------------
	.section	.nv.shared.reserved.0,"aw",@nobits
	.weak		__nv_reservedSMEM_offset_0_alias
	.size		__nv_reservedSMEM_offset_0_alias, 0, 64
	.other		__nv_reservedSMEM_offset_0_alias,@"STO_CUDA_RESERVED_SHARED STV_DEFAULT"
__nv_reservedSMEM_offset_0_alias:
	.zero		0
	.zero		64


//--------------------- .nv.constant0._Z12eliminateRowPfiiii --------------------------
	.section	.nv.constant0._Z12eliminateRowPfiiii,"a",@progbits
	.sectionflags	@""
	.align	4
.nv.constant0._Z12eliminateRowPfiiii:
	.zero		920


//--------------------- .nv.constant0._Z9reduceRowPfifii --------------------------
	.section	.nv.constant0._Z9reduceRowPfifii,"a",@progbits
	.sectionflags	@""
	.align	4
.nv.constant0._Z9reduceRowPfifii:
	.zero		920


//--------------------- .nv.constant0._Z10joinMatrixPfS_S_ii --------------------------
	.section	.nv.constant0._Z10joinMatrixPfS_S_ii,"a",@progbits
	.sectionflags	@""
	.align	4
.nv.constant0._Z10joinMatrixPfS_S_ii:
	.zero		928


//--------------------- SYMBOLS --------------------------

	.type		.nv.reservedSmem.offset0,@object
	.size		.nv.reservedSmem.offset0,0x4
